	.target	sm_90a

	.elftype	@"ET_EXEC"


//--------------------- .note.nv.tkinfo           --------------------------
	.section	.note.nv.tkinfo,"",@"SHT_NOTE"
	.sectionflags	@"SHF_NOTE_NV_TKINFO"
	.tkinfo
        /*0018*/ 	.word	0x00000002
        /*0030*/ 	.string	""
        /*0030*/ 	.string	"ptxas"
        /*0030*/ 	.string	"Cuda compilation tools, release 13.0, V13.0.88"
        /*0030*/ 	.string	"Build cuda_13.0.r13.0/compiler.36424714_0"
        /*0030*/ 	.string	"-arch sm_90a -m 64 "



//--------------------- .note.nv.cuinfo           --------------------------
	.section	.note.nv.cuinfo,"",@"SHT_NOTE"
	.sectionflags	@"SHF_NOTE_NV_CUINFO"
        /*0018*/ 	.short	0x0002
        /*001a*/ 	.short	0x005a
        /*001c*/ 	.short	0x0082
	.zero		2


//--------------------- .nv.info                  --------------------------
	.section	.nv.info,"",@"SHT_CUDA_INFO"
	.align	4


	//----- nvinfo : EIATTR_REGCOUNT
	.align		4
        /*0000*/ 	.byte	0x04, 0x2f
        /*0002*/ 	.short	(.L_12 - .L_11)
	.align		4
.L_11:
        /*0004*/ 	.word	index@(_ZN7cutlass13device_kernelINS_4gemm6kernel13GemmUniversalIN4cute5tupleIJiiiiEEENS1_10collective13CollectiveMmaINS1_37MainloopSm90TmaGmmaWarpSpecializedFP8ILi7ENS5_IJNS4_1CILi1EEENSA_ILi2EEESB_EEENS1_35KernelTmaWarpSpecializedCooperativeEEENS5_IJNSA_ILi128EEESG_SG_EEENS_12float_e4m3_tENS5_IJlSB_lEEESI_SJ_NS4_8TiledMMAINS4_8MMA_AtomIJNS4_4SM904GMMA31MMA_64x128x32_F32E4M3E4M3_SS_TNILNSN_7ScaleInE1ELSP_1EEEEEENS4_6LayoutINS5_IJSC_SB_SB_EEENS5_IJSB_NSA_ILi0EEESU_EEEEENS5_IJNS4_10UnderscoreESX_SX_EEEEENS4_23SM90_TMA_LOAD_MULTICASTENS4_14ComposedLayoutINS4_7SwizzleILi3ELi4ELi3EEENS4_18smem_ptr_flag_bitsILi8EEENSS_INS5_IJNSA_ILi8EEESG_EEENS5_IJSG_SB_EEEEEEEvNS4_8identityENS4_13SM90_TMA_LOADES1A_vS1B_EENS_8epilogue10collective6detail29Sm90TmaWarpSpecializedAdapterINS1F_15DefaultEpilogueISI_SJ_SJ_NS1E_6thread17LinearCombinationISI_Li1EffLNS1J_9ScaleType4KindE0ELNS_15FloatRoundStyleE2ESI_EENS1_15EpilogueDefaultEEEEEvvEEEEvNT_6ParamsE)
        /*0008*/ 	.word	0x000000a8


	//----- nvinfo : EIATTR_FRAME_SIZE
	.align		4
.L_12:
        /*000c*/ 	.byte	0x04, 0x11
        /*000e*/ 	.short	(.L_14 - .L_13)
	.align		4
.L_13:
        /*0010*/ 	.word	index@(_ZN7cutlass13device_kernelINS_4gemm6kernel13GemmUniversalIN4cute5tupleIJiiiiEEENS1_10collective13CollectiveMmaINS1_37MainloopSm90TmaGmmaWarpSpecializedFP8ILi7ENS5_IJNS4_1CILi1EEENSA_ILi2EEESB_EEENS1_35KernelTmaWarpSpecializedCooperativeEEENS5_IJNSA_ILi128EEESG_SG_EEENS_12float_e4m3_tENS5_IJlSB_lEEESI_SJ_NS4_8TiledMMAINS4_8MMA_AtomIJNS4_4SM904GMMA31MMA_64x128x32_F32E4M3E4M3_SS_TNILNSN_7ScaleInE1ELSP_1EEEEEENS4_6LayoutINS5_IJSC_SB_SB_EEENS5_IJSB_NSA_ILi0EEESU_EEEEENS5_IJNS4_10UnderscoreESX_SX_EEEEENS4_23SM90_TMA_LOAD_MULTICASTENS4_14ComposedLayoutINS4_7SwizzleILi3ELi4ELi3EEENS4_18smem_ptr_flag_bitsILi8EEENSS_INS5_IJNSA_ILi8EEESG_EEENS5_IJSG_SB_EEEEEEEvNS4_8identityENS4_13SM90_TMA_LOADES1A_vS1B_EENS_8epilogue10collective6detail29Sm90TmaWarpSpecializedAdapterINS1F_15DefaultEpilogueISI_SJ_SJ_NS1E_6thread17LinearCombinationISI_Li1EffLNS1J_9ScaleType4KindE0ELNS_15FloatRoundStyleE2ESI_EENS1_15EpilogueDefaultEEEEEvvEEEEvNT_6ParamsE)
        /*0014*/ 	.word	0x00000000


	//----- nvinfo : EIATTR_MIN_STACK_SIZE
	.align		4
.L_14:
        /*0018*/ 	.byte	0x04, 0x12
        /*001a*/ 	.short	(.L_16 - .L_15)
	.align		4
.L_15:
        /*001c*/ 	.word	index@(_ZN7cutlass13device_kernelINS_4gemm6kernel13GemmUniversalIN4cute5tupleIJiiiiEEENS1_10collective13CollectiveMmaINS1_37MainloopSm90TmaGmmaWarpSpecializedFP8ILi7ENS5_IJNS4_1CILi1EEENSA_ILi2EEESB_EEENS1_35KernelTmaWarpSpecializedCooperativeEEENS5_IJNSA_ILi128EEESG_SG_EEENS_12float_e4m3_tENS5_IJlSB_lEEESI_SJ_NS4_8TiledMMAINS4_8MMA_AtomIJNS4_4SM904GMMA31MMA_64x128x32_F32E4M3E4M3_SS_TNILNSN_7ScaleInE1ELSP_1EEEEEENS4_6LayoutINS5_IJSC_SB_SB_EEENS5_IJSB_NSA_ILi0EEESU_EEEEENS5_IJNS4_10UnderscoreESX_SX_EEEEENS4_23SM90_TMA_LOAD_MULTICASTENS4_14ComposedLayoutINS4_7SwizzleILi3ELi4ELi3EEENS4_18smem_ptr_flag_bitsILi8EEENSS_INS5_IJNSA_ILi8EEESG_EEENS5_IJSG_SB_EEEEEEEvNS4_8identityENS4_13SM90_TMA_LOADES1A_vS1B_EENS_8epilogue10collective6detail29Sm90TmaWarpSpecializedAdapterINS1F_15DefaultEpilogueISI_SJ_SJ_NS1E_6thread17LinearCombinationISI_Li1EffLNS1J_9ScaleType4KindE0ELNS_15FloatRoundStyleE2ESI_EENS1_15EpilogueDefaultEEEEEvvEEEEvNT_6ParamsE)
        /*0020*/ 	.word	0x00000000
.L_16:


//--------------------- .nv.compat                --------------------------
	.section	.nv.compat,"",@"SHT_CUDA_COMPAT_INFO"
	.align	4
        /*0000*/ 	.byte	0x02, 0x09, 0x01, 0x00, 0x02, 0x02, 0x04, 0x00, 0x02, 0x05, 0x05, 0x00, 0x03, 0x07, 0x01, 0x01
        /*0010*/ 	.byte	0x02, 0x03, 0x01, 0x00, 0x02, 0x06, 0x01, 0x00, 0x04, 0x0b, 0x08, 0x00, 0x00, 0x00, 0x00, 0x00
        /*0020*/ 	.byte	0x00, 0x00, 0x00, 0x00


//--------------------- .nv.info._ZN7cutlass13device_kernelINS_4gemm6kernel13GemmUniversalIN4cute5tupleIJiiiiEEENS1_10collective13CollectiveMmaINS1_37MainloopSm90TmaGmmaWarpSpecializedFP8ILi7ENS5_IJNS4_1CILi1EEENSA_ILi2EEESB_EEENS1_35KernelTmaWarpSpecializedCooperativeEEENS5_IJNSA_ILi128EEESG_SG_EEENS_12float_e4m3_tENS5_IJlSB_lEEESI_SJ_NS4_8TiledMMAINS4_8MMA_AtomIJNS4_4SM904GMMA31MMA_64x128x32_F32E4M3E4M3_SS_TNILNSN_7ScaleInE1ELSP_1EEEEEENS4_6LayoutINS5_IJSC_SB_SB_EEENS5_IJSB_NSA_ILi0EEESU_EEEEENS5_IJNS4_10UnderscoreESX_SX_EEEEENS4_23SM90_TMA_LOAD_MULTICASTENS4_14ComposedLayoutINS4_7SwizzleILi3ELi4ELi3EEENS4_18smem_ptr_flag_bitsILi8EEENSS_INS5_IJNSA_ILi8EEESG_EEENS5_IJSG_SB_EEEEEEEvNS4_8identityENS4_13SM90_TMA_LOADES1A_vS1B_EENS_8epilogue10collective6detail29Sm90TmaWarpSpecializedAdapterINS1F_15DefaultEpilogueISI_SJ_SJ_NS1E_6thread17LinearCombinationISI_Li1EffLNS1J_9ScaleType4KindE0ELNS_15FloatRoundStyleE2ESI_EENS1_15EpilogueDefaultEEEEEvvEEEEvNT_6ParamsE --------------------------
	.section	.nv.info._ZN7cutlass13device_kernelINS_4gemm6kernel13GemmUniversalIN4cute5tupleIJiiiiEEENS1_10collective13CollectiveMmaINS1_37MainloopSm90TmaGmmaWarpSpecializedFP8ILi7ENS5_IJNS4_1CILi1EEENSA_ILi2EEESB_EEENS1_35KernelTmaWarpSpecializedCooperativeEEENS5_IJNSA_ILi128EEESG_SG_EEENS_12float_e4m3_tENS5_IJlSB_lEEESI_SJ_NS4_8TiledMMAINS4_8MMA_AtomIJNS4_4SM904GMMA31MMA_64x128x32_F32E4M3E4M3_SS_TNILNSN_7ScaleInE1ELSP_1EEEEEENS4_6LayoutINS5_IJSC_SB_SB_EEENS5_IJSB_NSA_ILi0EEESU_EEEEENS5_IJNS4_10UnderscoreESX_SX_EEEEENS4_23SM90_TMA_LOAD_MULTICASTENS4_14ComposedLayoutINS4_7SwizzleILi3ELi4ELi3EEENS4_18smem_ptr_flag_bitsILi8EEENSS_INS5_IJNSA_ILi8EEESG_EEENS5_IJSG_SB_EEEEEEEvNS4_8identityENS4_13SM90_TMA_LOADES1A_vS1B_EENS_8epilogue10collective6detail29Sm90TmaWarpSpecializedAdapterINS1F_15DefaultEpilogueISI_SJ_SJ_NS1E_6thread17LinearCombinationISI_Li1EffLNS1J_9ScaleType4KindE0ELNS_15FloatRoundStyleE2ESI_EENS1_15EpilogueDefaultEEEEEvvEEEEvNT_6ParamsE,"",@"SHT_CUDA_INFO"
	.sectionflags	@""
	.align	4


	//----- nvinfo : EIATTR_CUDA_API_VERSION
	.align		4
        /*0000*/ 	.byte	0x04, 0x37
        /*0002*/ 	.short	(.L_18 - .L_17)
.L_17:
        /*0004*/ 	.word	0x00000082


	//----- nvinfo : EIATTR_KPARAM_INFO
	.align		4
.L_18:
        /*0008*/ 	.byte	0x04, 0x17
        /*000a*/ 	.short	(.L_20 - .L_19)
.L_19:
        /*000c*/ 	.word	0x00000000
        /*0010*/ 	.short	0x0000
        /*0012*/ 	.short	0x0070
        /*0014*/ 	.byte	0x00, 0xf0, 0x01, 0x10


	//----- nvinfo : EIATTR_SPARSE_MMA_MASK
	.align		4
.L_20:
        /*0018*/ 	.byte	0x03, 0x50
        /*001a*/ 	.short	0x0000


	//----- nvinfo : EIATTR_MAXREG_COUNT
	.align		4
        /*001c*/ 	.byte	0x03, 0x1b
        /*001e*/ 	.short	0x00a8


	//----- nvinfo : EIATTR_NUM_BARRIERS
	.align		4
        /*0020*/ 	.byte	0x02, 0x4c
        /*0022*/ 	.byte	0x01
	.zero		1


	//----- nvinfo : EIATTR_MERCURY_ISA_VERSION
	.align		4
        /*0024*/ 	.byte	0x03, 0x5f
        /*0026*/ 	.short	0x0101


	//----- nvinfo : EIATTR_INT_WARP_WIDE_INSTR_OFFSETS
	.align		4
        /*0028*/ 	.byte	0x04, 0x31
        /*002a*/ 	.short	(.L_22 - .L_21)


	//   ....[0]....
.L_21:
        /*002c*/ 	.word	0x000004a0


	//   ....[1]....
        /*0030*/ 	.word	0x000004c0


	//   ....[2]....
        /*0034*/ 	.word	0x00000690


	//----- nvinfo : EIATTR_COOP_GROUP_MASK_REGIDS
	.align		4
.L_22:
        /*0038*/ 	.byte	0x04, 0x29
        /*003a*/ 	.short	(.L_24 - .L_23)


	//   ....[0]....
.L_23:
        /*003c*/ 	.word	0xffffffff


	//   ....[1]....
        /*0040*/ 	.word	0xffffffff


	//   ....[2]....
        /*0044*/ 	.word	0xffffffff


	//   ....[3]....
        /*0048*/ 	.word	0xffffffff


	//   ....[4]....
        /*004c*/ 	.word	0xffffffff


	//   ....[5]....
        /*0050*/ 	.word	0xffffffff


	//----- nvinfo : EIATTR_COOP_GROUP_INSTR_OFFSETS
	.align		4
.L_24:
        /*0054*/ 	.byte	0x04, 0x28
        /*0056*/ 	.short	(.L_26 - .L_25)


	//   ....[0]....
.L_25:
        /*0058*/ 	.word	0x00000060


	//   ....[1]....
        /*005c*/ 	.word	0x00000070


	//   ....[2]....
        /*0060*/ 	.word	0x00000130


	//   ....[3]....
        /*0064*/ 	.word	0x00000320


	//   ....[4]....
        /*0068*/ 	.word	0x000007d0


	//   ....[5]....
        /*006c*/ 	.word	0x00001250


	//----- nvinfo : EIATTR_REG_RECONFIG
	.align		4
.L_26:
        /*0070*/ 	.byte	0x01, 0x54
	.zero		2


	//----- nvinfo : EIATTR_MBARRIER_INSTR_OFFSETS
	.align		4
        /*0074*/ 	.byte	0x04, 0x39
        /*0076*/ 	.short	(.L_28 - .L_27)


	//   ....[0]....
.L_27:
        /*0078*/ 	.word	0x00000230
        /*007c*/ 	.word	0x000000ff
        /*0080*/ 	.word	0x00000000
        /*0084*/ 	.short	0x0100
        /*0086*/ 	.byte	0x08
	.zero		1


	//   ....[1]....
        /*0088*/ 	.word	0x00000240
        /*008c*/ 	.word	0x000000ff
        /*0090*/ 	.word	0x00000038
        /*0094*/ 	.short	0x0100
        /*0096*/ 	.byte	0x08
	.zero		1


	//   ....[2]....
        /*0098*/ 	.word	0x00000250
        /*009c*/ 	.word	0x000000ff
        /*00a0*/ 	.word	0x00000008
        /*00a4*/ 	.short	0x0100
        /*00a6*/ 	.byte	0x08
	.zero		1


	//   ....[3]....
        /*00a8*/ 	.word	0x00000260
        /*00ac*/ 	.word	0x000000ff
        /*00b0*/ 	.word	0x00000040
        /*00b4*/ 	.short	0x0100
        /*00b6*/ 	.byte	0x08
	.zero		1


	//   ....[4]....
        /*00b8*/ 	.word	0x00000270
        /*00bc*/ 	.word	0x000000ff
        /*00c0*/ 	.word	0x00000010
        /*00c4*/ 	.short	0x0100
        /*00c6*/ 	.byte	0x08
	.zero		1


	//   ....[5]....
        /*00c8*/ 	.word	0x00000280
        /*00cc*/ 	.word	0x000000ff
        /*00d0*/ 	.word	0x00000048
        /*00d4*/ 	.short	0x0100
        /*00d6*/ 	.byte	0x08
	.zero		1


	//   ....[6]....
        /*00d8*/ 	.word	0x00000290
        /*00dc*/ 	.word	0x000000ff
        /*00e0*/ 	.word	0x00000018
        /*00e4*/ 	.short	0x0100
        /*00e6*/ 	.byte	0x08
	.zero		1


	//   ....[7]....
        /*00e8*/ 	.word	0x000002a0
        /*00ec*/ 	.word	0x000000ff
        /*00f0*/ 	.word	0x00000050
        /*00f4*/ 	.short	0x0100
        /*00f6*/ 	.byte	0x08
	.zero		1


	//   ....[8]....
        /*00f8*/ 	.word	0x000002b0
        /*00fc*/ 	.word	0x000000ff
        /*0100*/ 	.word	0x00000020
        /*0104*/ 	.short	0x0100
        /*0106*/ 	.byte	0x08
	.zero		1


	//   ....[9]....
        /*0108*/ 	.word	0x000002c0
        /*010c*/ 	.word	0x000000ff
        /*0110*/ 	.word	0x00000058
        /*0114*/ 	.short	0x0100
        /*0116*/ 	.byte	0x08
	.zero		1


	//   ....[10]....
        /*0118*/ 	.word	0x000002d0
        /*011c*/ 	.word	0x000000ff
        /*0120*/ 	.word	0x00000028
        /*0124*/ 	.short	0x0100
        /*0126*/ 	.byte	0x08
	.zero		1


	//   ....[11]....
        /*0128*/ 	.word	0x000002e0
        /*012c*/ 	.word	0x000000ff
        /*0130*/ 	.word	0x00000060
        /*0134*/ 	.short	0x0100
        /*0136*/ 	.byte	0x08
	.zero		1


	//   ....[12]....
        /*0138*/ 	.word	0x000002f0
        /*013c*/ 	.word	0x000000ff
        /*0140*/ 	.word	0x00000030
        /*0144*/ 	.short	0x0100
        /*0146*/ 	.byte	0x08
	.zero		1


	//   ....[13]....
        /*0148*/ 	.word	0x00000300
        /*014c*/ 	.word	0x000000ff
        /*0150*/ 	.word	0x00000068
        /*0154*/ 	.short	0x0100
        /*0156*/ 	.byte	0x08
	.zero		1


	//   ....[14]....
        /*0158*/ 	.word	0x00000730
        /*015c*/ 	.word	0x000000ff
        /*0160*/ 	.word	0x00000080
        /*0164*/ 	.short	0x0100
        /*0166*/ 	.byte	0x06
	.zero		1


	//   ....[15]....
        /*0168*/ 	.word	0x00000780
        /*016c*/ 	.word	0x000000ff
        /*0170*/ 	.word	0x00000088
        /*0174*/ 	.short	0x0100
        /*0176*/ 	.byte	0x06
	.zero		1


	//   ....[16]....
        /*0178*/ 	.word	0x00001770
        /*017c*/ 	.word	0x000000ff
        /*0180*/ 	.word	0x00000000
        /*0184*/ 	.short	0x010a
        /*0186*/ 	.byte	0x06
	.zero		1


	//   ....[17]....
        /*0188*/ 	.word	0x000017b0
        /*018c*/ 	.word	0x000000ff
        /*0190*/ 	.word	0x00000000
        /*0194*/ 	.short	0x010a
        /*0196*/ 	.byte	0x06
	.zero		1


	//   ....[18]....
        /*0198*/ 	.word	0x00002190
        /*019c*/ 	.word	0x000000ff
        /*01a0*/ 	.word	0x00000000
        /*01a4*/ 	.short	0x010a
        /*01a6*/ 	.byte	0x0c
	.zero		1


	//   ....[19]....
        /*01a8*/ 	.word	0x000021d0
        /*01ac*/ 	.word	0x000000ff
        /*01b0*/ 	.word	0x00000000
        /*01b4*/ 	.short	0x010a
        /*01b6*/ 	.byte	0x0c
	.zero		1


	//   ....[20]....
        /*01b8*/ 	.word	0x000028c0
        /*01bc*/ 	.word	0x0000008e
        /*01c0*/ 	.word	0x00000000
        /*01c4*/ 	.short	0x0101
        /*01c6*/ 	.byte	0x3f
	.zero		1


	//   ....[21]....
        /*01c8*/ 	.word	0x00002f60
        /*01cc*/ 	.word	0x0000000b
        /*01d0*/ 	.word	0x00000000
        /*01d4*/ 	.short	0x0101
        /*01d6*/ 	.byte	0x3f
	.zero		1


	//   ....[22]....
        /*01d8*/ 	.word	0x00008870
        /*01dc*/ 	.word	0x00000016
        /*01e0*/ 	.word	0x00000038
        /*01e4*/ 	.short	0x010a
        /*01e6*/ 	.byte	0x3f
	.zero		1


	//   ....[23]....
        /*01e8*/ 	.word	0x00008ca0
        /*01ec*/ 	.word	0x00000008
        /*01f0*/ 	.word	0x00000088
        /*01f4*/ 	.short	0x0101
        /*01f6*/ 	.byte	0x3f
	.zero		1


	//   ....[24]....
        /*01f8*/ 	.word	0x00009320
        /*01fc*/ 	.word	0x00000006
        /*0200*/ 	.word	0x00000000
        /*0204*/ 	.short	0x010a
        /*0206*/ 	.byte	0x3f
	.zero		1


	//   ....[25]....
        /*0208*/ 	.word	0x000093a0
        /*020c*/ 	.word	0x00000007
        /*0210*/ 	.word	0x00000000
        /*0214*/ 	.short	0x010a
        /*0216*/ 	.byte	0x3f
	.zero		1


	//   ....[26]....
        /*0218*/ 	.word	0x00009430
        /*021c*/ 	.word	0x00000006
        /*0220*/ 	.word	0x00000000
        /*0224*/ 	.short	0x010a
        /*0226*/ 	.byte	0x3f
	.zero		1


	//   ....[27]....
        /*0228*/ 	.word	0x000094c0
        /*022c*/ 	.word	0x00000009
        /*0230*/ 	.word	0x00000000
        /*0234*/ 	.short	0x010a
        /*0236*/ 	.byte	0x3f
	.zero		1


	//   ....[28]....
        /*0238*/ 	.word	0x00009550
        /*023c*/ 	.word	0x0000000a
        /*0240*/ 	.word	0x00000000
        /*0244*/ 	.short	0x010a
        /*0246*/ 	.byte	0x3f
	.zero		1


	//   ....[29]....
        /*0248*/ 	.word	0x000095e0
        /*024c*/ 	.word	0x0000000b
        /*0250*/ 	.word	0x00000000
        /*0254*/ 	.short	0x010a
        /*0256*/ 	.byte	0x3f
	.zero		1


	//   ....[30]....
        /*0258*/ 	.word	0x00009670
        /*025c*/ 	.word	0x00000003
        /*0260*/ 	.word	0x00000000
        /*0264*/ 	.short	0x010a
        /*0266*/ 	.byte	0x3f
	.zero		1


	//   ....[31]....
        /*0268*/ 	.word	0x000096e0
        /*026c*/ 	.word	0x0000000c
        /*0270*/ 	.word	0x00000000
        /*0274*/ 	.short	0x010a
        /*0276*/ 	.byte	0x3f
	.zero		1


	//   ....[32]....
        /*0278*/ 	.word	0x00009740
        /*027c*/ 	.word	0x0000008e
        /*0280*/ 	.word	0x00000000
        /*0284*/ 	.short	0x010a
        /*0286*/ 	.byte	0x3f
	.zero		1


	//   ....[33]....
        /*0288*/ 	.word	0x00009810
        /*028c*/ 	.word	0x00000016
        /*0290*/ 	.word	0x00000038
        /*0294*/ 	.short	0x010a
        /*0296*/ 	.byte	0x3f
	.zero		1


	//   ....[34]....
        /*0298*/ 	.word	0x000098e0
        /*029c*/ 	.word	0x00000006
        /*02a0*/ 	.word	0x00000000
        /*02a4*/ 	.short	0x010a
        /*02a6*/ 	.byte	0x3f
	.zero		1


	//   ....[35]....
        /*02a8*/ 	.word	0x00009930
        /*02ac*/ 	.word	0x00000007
        /*02b0*/ 	.word	0x00000000
        /*02b4*/ 	.short	0x010a
        /*02b6*/ 	.byte	0x3f
	.zero		1


	//   ....[36]....
        /*02b8*/ 	.word	0x00009980
        /*02bc*/ 	.word	0x00000006
        /*02c0*/ 	.word	0x00000000
        /*02c4*/ 	.short	0x010a
        /*02c6*/ 	.byte	0x3f
	.zero		1


	//   ....[37]....
        /*02c8*/ 	.word	0x000099d0
        /*02cc*/ 	.word	0x00000009
        /*02d0*/ 	.word	0x00000000
        /*02d4*/ 	.short	0x010a
        /*02d6*/ 	.byte	0x3f
	.zero		1


	//   ....[38]....
        /*02d8*/ 	.word	0x00009a20
        /*02dc*/ 	.word	0x0000000a
        /*02e0*/ 	.word	0x00000000
        /*02e4*/ 	.short	0x010a
        /*02e6*/ 	.byte	0x3f
	.zero		1


	//   ....[39]....
        /*02e8*/ 	.word	0x00009a70
        /*02ec*/ 	.word	0x0000000b
        /*02f0*/ 	.word	0x00000000
        /*02f4*/ 	.short	0x010a
        /*02f6*/ 	.byte	0x3f
	.zero		1


	//----- nvinfo : EIATTR_NUM_MBARRIERS
	.align		4
.L_28:
        /*02f8*/ 	.byte	0x03, 0x38
        /*02fa*/ 	.short	0x0010


	//----- nvinfo : EIATTR_EXIT_INSTR_OFFSETS
	.align		4
        /*02fc*/ 	.byte	0x04, 0x1c
        /*02fe*/ 	.short	(.L_30 - .L_29)


	//   ....[0]....
.L_29:
        /*0300*/ 	.word	0x00000930


	//   ....[1]....
        /*0304*/ 	.word	0x00001120


	//   ....[2]....
        /*0308*/ 	.word	0x00007f90


	//   ....[3]....
        /*030c*/ 	.word	0x000084f0


	//   ....[4]....
        /*0310*/ 	.word	0x000096c0


	//----- nvinfo : EIATTR_MAX_THREADS
	.align		4
.L_30:
        /*0314*/ 	.byte	0x04, 0x05
        /*0316*/ 	.short	(.L_32 - .L_31)
.L_31:
        /*0318*/ 	.word	0x00000180
        /*031c*/ 	.word	0x00000001
        /*0320*/ 	.word	0x00000001


	//----- nvinfo : EIATTR_CRS_STACK_SIZE
	.align		4
.L_32:
        /*0324*/ 	.byte	0x04, 0x1e
        /*0326*/ 	.short	(.L_34 - .L_33)
.L_33:
        /*0328*/ 	.word	0x00000000


	//----- nvinfo : EIATTR_CBANK_PARAM_SIZE
	.align		4
.L_34:
        /*032c*/ 	.byte	0x03, 0x19
        /*032e*/ 	.short	0x0470


	//----- nvinfo : EIATTR_PARAM_CBANK
	.align		4
        /*0330*/ 	.byte	0x04, 0x0a
        /*0332*/ 	.short	(.L_36 - .L_35)
	.align		4
.L_35:
        /*0334*/ 	.word	index@(.nv.constant0._ZN7cutlass13device_kernelINS_4gemm6kernel13GemmUniversalIN4cute5tupleIJiiiiEEENS1_10collective13CollectiveMmaINS1_37MainloopSm90TmaGmmaWarpSpecializedFP8ILi7ENS5_IJNS4_1CILi1EEENSA_ILi2EEESB_EEENS1_35KernelTmaWarpSpecializedCooperativeEEENS5_IJNSA_ILi128EEESG_SG_EEENS_12float_e4m3_tENS5_IJlSB_lEEESI_SJ_NS4_8TiledMMAINS4_8MMA_AtomIJNS4_4SM904GMMA31MMA_64x128x32_F32E4M3E4M3_SS_TNILNSN_7ScaleInE1ELSP_1EEEEEENS4_6LayoutINS5_IJSC_SB_SB_EEENS5_IJSB_NSA_ILi0EEESU_EEEEENS5_IJNS4_10UnderscoreESX_SX_EEEEENS4_23SM90_TMA_LOAD_MULTICASTENS4_14ComposedLayoutINS4_7SwizzleILi3ELi4ELi3EEENS4_18smem_ptr_flag_bitsILi8EEENSS_INS5_IJNSA_ILi8EEESG_EEENS5_IJSG_SB_EEEEEEEvNS4_8identityENS4_13SM90_TMA_LOADES1A_vS1B_EENS_8epilogue10collective6detail29Sm90TmaWarpSpecializedAdapterINS1F_15DefaultEpilogueISI_SJ_SJ_NS1E_6thread17LinearCombinationISI_Li1EffLNS1J_9ScaleType4KindE0ELNS_15FloatRoundStyleE2ESI_EENS1_15EpilogueDefaultEEEEEvvEEEEvNT_6ParamsE)
        /*0338*/ 	.short	0x0210
        /*033a*/ 	.short	0x0470


	//----- nvinfo : EIATTR_SW_WAR
	.align		4
.L_36:
        /*033c*/ 	.byte	0x04, 0x36
        /*033e*/ 	.short	(.L_38 - .L_37)
.L_37:
        /*0340*/ 	.word	0x00000008
.L_38:


//--------------------- .nv.callgraph             --------------------------
	.section	.nv.callgraph,"",@"SHT_CUDA_CALLGRAPH"
	.align	4
	.sectionentsize	8
	.align		4
        /*0000*/ 	.word	0x00000000
	.align		4
        /*0004*/ 	.word	0xffffffff
	.align		4
        /*0008*/ 	.word	0x00000000
	.align		4
        /*000c*/ 	.word	0xfffffffe
	.align		4
        /*0010*/ 	.word	0x00000000
	.align		4
        /*0014*/ 	.word	0xfffffffd
	.align		4
        /*0018*/ 	.word	0x00000000
	.align		4
        /*001c*/ 	.word	0xfffffffc


//--------------------- .nv.constant4             --------------------------
	.section	.nv.constant4,"a",@progbits
	.align	8
	.align		8
.nv.constant4:
        /*0000*/ 	.dword	_ZN40_INTERNAL_5d72cfdc_4_k_cu_ef68ede2_337064cuda3std3__45__cpo5beginE
	.align		8
        /*0008*/ 	.dword	_ZN40_INTERNAL_5d72cfdc_4_k_cu_ef68ede2_337064cuda3std3__45__cpo3endE
	.align		8
        /*0010*/ 	.dword	_ZN40_INTERNAL_5d72cfdc_4_k_cu_ef68ede2_337064cuda3std3__45__cpo6cbeginE
	.align		8
        /*0018*/ 	.dword	_ZN40_INTERNAL_5d72cfdc_4_k_cu_ef68ede2_337064cuda3std3__45__cpo4cendE
	.align		8
        /*0020*/ 	.dword	_ZN40_INTERNAL_5d72cfdc_4_k_cu_ef68ede2_337064cuda3std3__442_GLOBAL__N__5d72cfdc_4_k_cu_ef68ede2_337066ignoreE
	.align		8
        /*0028*/ 	.dword	_ZN40_INTERNAL_5d72cfdc_4_k_cu_ef68ede2_337064cuda3std3__419piecewise_constructE
	.align		8
        /*0030*/ 	.dword	_ZN40_INTERNAL_5d72cfdc_4_k_cu_ef68ede2_337064cuda3std3__48in_placeE
	.align		8
        /*0038*/ 	.dword	_ZN40_INTERNAL_5d72cfdc_4_k_cu_ef68ede2_337064cuda3std6ranges3__45__cpo4swapE
	.align		8
        /*0040*/ 	.dword	_ZN40_INTERNAL_5d72cfdc_4_k_cu_ef68ede2_337064cuda3std6ranges3__45__cpo9iter_moveE
	.align		8
        /*0048*/ 	.dword	_ZN40_INTERNAL_5d72cfdc_4_k_cu_ef68ede2_337064cute7productE
	.align		8
        /*0050*/ 	.dword	_ZN40_INTERNAL_5d72cfdc_4_k_cu_ef68ede2_337064cute1_E


//--------------------- .text._ZN7cutlass13device_kernelINS_4gemm6kernel13GemmUniversalIN4cute5tupleIJiiiiEEENS1_10collective13CollectiveMmaINS1_37MainloopSm90TmaGmmaWarpSpecializedFP8ILi7ENS5_IJNS4_1CILi1EEENSA_ILi2EEESB_EEENS1_35KernelTmaWarpSpecializedCooperativeEEENS5_IJNSA_ILi128EEESG_SG_EEENS_12float_e4m3_tENS5_IJlSB_lEEESI_SJ_NS4_8TiledMMAINS4_8MMA_AtomIJNS4_4SM904GMMA31MMA_64x128x32_F32E4M3E4M3_SS_TNILNSN_7ScaleInE1ELSP_1EEEEEENS4_6LayoutINS5_IJSC_SB_SB_EEENS5_IJSB_NSA_ILi0EEESU_EEEEENS5_IJNS4_10UnderscoreESX_SX_EEEEENS4_23SM90_TMA_LOAD_MULTICASTENS4_14ComposedLayoutINS4_7SwizzleILi3ELi4ELi3EEENS4_18smem_ptr_flag_bitsILi8EEENSS_INS5_IJNSA_ILi8EEESG_EEENS5_IJSG_SB_EEEEEEEvNS4_8identityENS4_13SM90_TMA_LOADES1A_vS1B_EENS_8epilogue10collective6detail29Sm90TmaWarpSpecializedAdapterINS1F_15DefaultEpilogueISI_SJ_SJ_NS1E_6thread17LinearCombinationISI_Li1EffLNS1J_9ScaleType4KindE0ELNS_15FloatRoundStyleE2ESI_EENS1_15EpilogueDefaultEEEEEvvEEEEvNT_6ParamsE --------------------------
	.section	.text._ZN7cutlass13device_kernelINS_4gemm6kernel13GemmUniversalIN4cute5tupleIJiiiiEEENS1_10collective13CollectiveMmaINS1_37MainloopSm90TmaGmmaWarpSpecializedFP8ILi7ENS5_IJNS4_1CILi1EEENSA_ILi2EEESB_EEENS1_35KernelTmaWarpSpecializedCooperativeEEENS5_IJNSA_ILi128EEESG_SG_EEENS_12float_e4m3_tENS5_IJlSB_lEEESI_SJ_NS4_8TiledMMAINS4_8MMA_AtomIJNS4_4SM904GMMA31MMA_64x128x32_F32E4M3E4M3_SS_TNILNSN_7ScaleInE1ELSP_1EEEEEENS4_6LayoutINS5_IJSC_SB_SB_EEENS5_IJSB_NSA_ILi0EEESU_EEEEENS5_IJNS4_10UnderscoreESX_SX_EEEEENS4_23SM90_TMA_LOAD_MULTICASTENS4_14ComposedLayoutINS4_7SwizzleILi3ELi4ELi3EEENS4_18smem_ptr_flag_bitsILi8EEENSS_INS5_IJNSA_ILi8EEESG_EEENS5_IJSG_SB_EEEEEEEvNS4_8identityENS4_13SM90_TMA_LOADES1A_vS1B_EENS_8epilogue10collective6detail29Sm90TmaWarpSpecializedAdapterINS1F_15DefaultEpilogueISI_SJ_SJ_NS1E_6thread17LinearCombinationISI_Li1EffLNS1J_9ScaleType4KindE0ELNS_15FloatRoundStyleE2ESI_EENS1_15EpilogueDefaultEEEEEvvEEEEvNT_6ParamsE,"ax",@progbits
	.align	128
.text._ZN7cutlass13device_kernelINS_4gemm6kernel13GemmUniversalIN4cute5tupleIJiiiiEEENS1_10collective13CollectiveMmaINS1_37MainloopSm90TmaGmmaWarpSpecializedFP8ILi7ENS5_IJNS4_1CILi1EEENSA_ILi2EEESB_EEENS1_35KernelTmaWarpSpecializedCooperativeEEENS5_IJNSA_ILi128EEESG_SG_EEENS_12float_e4m3_tENS5_IJlSB_lEEESI_SJ_NS4_8TiledMMAINS4_8MMA_AtomIJNS4_4SM904GMMA31MMA_64x128x32_F32E4M3E4M3_SS_TNILNSN_7ScaleInE1ELSP_1EEEEEENS4_6LayoutINS5_IJSC_SB_SB_EEENS5_IJSB_NSA_ILi0EEESU_EEEEENS5_IJNS4_10UnderscoreESX_SX_EEEEENS4_23SM90_TMA_LOAD_MULTICASTENS4_14ComposedLayoutINS4_7SwizzleILi3ELi4ELi3EEENS4_18smem_ptr_flag_bitsILi8EEENSS_INS5_IJNSA_ILi8EEESG_EEENS5_IJSG_SB_EEEEEEEvNS4_8identityENS4_13SM90_TMA_LOADES1A_vS1B_EENS_8epilogue10collective6detail29Sm90TmaWarpSpecializedAdapterINS1F_15DefaultEpilogueISI_SJ_SJ_NS1E_6thread17LinearCombinationISI_Li1EffLNS1J_9ScaleType4KindE0ELNS_15FloatRoundStyleE2ESI_EENS1_15EpilogueDefaultEEEEEvvEEEEvNT_6ParamsE:
        .type           _ZN7cutlass13device_kernelINS_4gemm6kernel13GemmUniversalIN4cute5tupleIJiiiiEEENS1_10collective13CollectiveMmaINS1_37MainloopSm90TmaGmmaWarpSpecializedFP8ILi7ENS5_IJNS4_1CILi1EEENSA_ILi2EEESB_EEENS1_35KernelTmaWarpSpecializedCooperativeEEENS5_IJNSA_ILi128EEESG_SG_EEENS_12float_e4m3_tENS5_IJlSB_lEEESI_SJ_NS4_8TiledMMAINS4_8MMA_AtomIJNS4_4SM904GMMA31MMA_64x128x32_F32E4M3E4M3_SS_TNILNSN_7ScaleInE1ELSP_1EEEEEENS4_6LayoutINS5_IJSC_SB_SB_EEENS5_IJSB_NSA_ILi0EEESU_EEEEENS5_IJNS4_10UnderscoreESX_SX_EEEEENS4_23SM90_TMA_LOAD_MULTICASTENS4_14ComposedLayoutINS4_7SwizzleILi3ELi4ELi3EEENS4_18smem_ptr_flag_bitsILi8EEENSS_INS5_IJNSA_ILi8EEESG_EEENS5_IJSG_SB_EEEEEEEvNS4_8identityENS4_13SM90_TMA_LOADES1A_vS1B_EENS_8epilogue10collective6detail29Sm90TmaWarpSpecializedAdapterINS1F_15DefaultEpilogueISI_SJ_SJ_NS1E_6thread17LinearCombinationISI_Li1EffLNS1J_9ScaleType4KindE0ELNS_15FloatRoundStyleE2ESI_EENS1_15EpilogueDefaultEEEEEvvEEEEvNT_6ParamsE,@function
        .size           _ZN7cutlass13device_kernelINS_4gemm6kernel13GemmUniversalIN4cute5tupleIJiiiiEEENS1_10collective13CollectiveMmaINS1_37MainloopSm90TmaGmmaWarpSpecializedFP8ILi7ENS5_IJNS4_1CILi1EEENSA_ILi2EEESB_EEENS1_35KernelTmaWarpSpecializedCooperativeEEENS5_IJNSA_ILi128EEESG_SG_EEENS_12float_e4m3_tENS5_IJlSB_lEEESI_SJ_NS4_8TiledMMAINS4_8MMA_AtomIJNS4_4SM904GMMA31MMA_64x128x32_F32E4M3E4M3_SS_TNILNSN_7ScaleInE1ELSP_1EEEEEENS4_6LayoutINS5_IJSC_SB_SB_EEENS5_IJSB_NSA_ILi0EEESU_EEEEENS5_IJNS4_10UnderscoreESX_SX_EEEEENS4_23SM90_TMA_LOAD_MULTICASTENS4_14ComposedLayoutINS4_7SwizzleILi3ELi4ELi3EEENS4_18smem_ptr_flag_bitsILi8EEENSS_INS5_IJNSA_ILi8EEESG_EEENS5_IJSG_SB_EEEEEEEvNS4_8identityENS4_13SM90_TMA_LOADES1A_vS1B_EENS_8epilogue10collective6detail29Sm90TmaWarpSpecializedAdapterINS1F_15DefaultEpilogueISI_SJ_SJ_NS1E_6thread17LinearCombinationISI_Li1EffLNS1J_9ScaleType4KindE0ELNS_15FloatRoundStyleE2ESI_EENS1_15EpilogueDefaultEEEEEvvEEEEvNT_6ParamsE,(.L_x_212 - _ZN7cutlass13device_kernelINS_4gemm6kernel13GemmUniversalIN4cute5tupleIJiiiiEEENS1_10collective13CollectiveMmaINS1_37MainloopSm90TmaGmmaWarpSpecializedFP8ILi7ENS5_IJNS4_1CILi1EEENSA_ILi2EEESB_EEENS1_35KernelTmaWarpSpecializedCooperativeEEENS5_IJNSA_ILi128EEESG_SG_EEENS_12float_e4m3_tENS5_IJlSB_lEEESI_SJ_NS4_8TiledMMAINS4_8MMA_AtomIJNS4_4SM904GMMA31MMA_64x128x32_F32E4M3E4M3_SS_TNILNSN_7ScaleInE1ELSP_1EEEEEENS4_6LayoutINS5_IJSC_SB_SB_EEENS5_IJSB_NSA_ILi0EEESU_EEEEENS5_IJNS4_10UnderscoreESX_SX_EEEEENS4_23SM90_TMA_LOAD_MULTICASTENS4_14ComposedLayoutINS4_7SwizzleILi3ELi4ELi3EEENS4_18smem_ptr_flag_bitsILi8EEENSS_INS5_IJNSA_ILi8EEESG_EEENS5_IJSG_SB_EEEEEEEvNS4_8identityENS4_13SM90_TMA_LOADES1A_vS1B_EENS_8epilogue10collective6detail29Sm90TmaWarpSpecializedAdapterINS1F_15DefaultEpilogueISI_SJ_SJ_NS1E_6thread17LinearCombinationISI_Li1EffLNS1J_9ScaleType4KindE0ELNS_15FloatRoundStyleE2ESI_EENS1_15EpilogueDefaultEEEEEvvEEEEvNT_6ParamsE)
        .other          _ZN7cutlass13device_kernelINS_4gemm6kernel13GemmUniversalIN4cute5tupleIJiiiiEEENS1_10collective13CollectiveMmaINS1_37MainloopSm90TmaGmmaWarpSpecializedFP8ILi7ENS5_IJNS4_1CILi1EEENSA_ILi2EEESB_EEENS1_35KernelTmaWarpSpecializedCooperativeEEENS5_IJNSA_ILi128EEESG_SG_EEENS_12float_e4m3_tENS5_IJlSB_lEEESI_SJ_NS4_8TiledMMAINS4_8MMA_AtomIJNS4_4SM904GMMA31MMA_64x128x32_F32E4M3E4M3_SS_TNILNSN_7ScaleInE1ELSP_1EEEEEENS4_6LayoutINS5_IJSC_SB_SB_EEENS5_IJSB_NSA_ILi0EEESU_EEEEENS5_IJNS4_10UnderscoreESX_SX_EEEEENS4_23SM90_TMA_LOAD_MULTICASTENS4_14ComposedLayoutINS4_7SwizzleILi3ELi4ELi3EEENS4_18smem_ptr_flag_bitsILi8EEENSS_INS5_IJNSA_ILi8EEESG_EEENS5_IJSG_SB_EEEEEEEvNS4_8identityENS4_13SM90_TMA_LOADES1A_vS1B_EENS_8epilogue10collective6detail29Sm90TmaWarpSpecializedAdapterINS1F_15DefaultEpilogueISI_SJ_SJ_NS1E_6thread17LinearCombinationISI_Li1EffLNS1J_9ScaleType4KindE0ELNS_15FloatRoundStyleE2ESI_EENS1_15EpilogueDefaultEEEEEvvEEEEvNT_6ParamsE,@"STO_CUDA_ENTRY STV_DEFAULT"
_ZN7cutlass13device_kernelINS_4gemm6kernel13GemmUniversalIN4cute5tupleIJiiiiEEENS1_10collective13CollectiveMmaINS1_37MainloopSm90TmaGmmaWarpSpecializedFP8ILi7ENS5_IJNS4_1CILi1EEENSA_ILi2EEESB_EEENS1_35KernelTmaWarpSpecializedCooperativeEEENS5_IJNSA_ILi128EEESG_SG_EEENS_12float_e4m3_tENS5_IJlSB_lEEESI_SJ_NS4_8TiledMMAINS4_8MMA_AtomIJNS4_4SM904GMMA31MMA_64x128x32_F32E4M3E4M3_SS_TNILNSN_7ScaleInE1ELSP_1EEEEEENS4_6LayoutINS5_IJSC_SB_SB_EEENS5_IJSB_NSA_ILi0EEESU_EEEEENS5_IJNS4_10UnderscoreESX_SX_EEEEENS4_23SM90_TMA_LOAD_MULTICASTENS4_14ComposedLayoutINS4_7SwizzleILi3ELi4ELi3EEENS4_18smem_ptr_flag_bitsILi8EEENSS_INS5_IJNSA_ILi8EEESG_EEENS5_IJSG_SB_EEEEEEEvNS4_8identityENS4_13SM90_TMA_LOADES1A_vS1B_EENS_8epilogue10collective6detail29Sm90TmaWarpSpecializedAdapterINS1F_15DefaultEpilogueISI_SJ_SJ_NS1E_6thread17LinearCombinationISI_Li1EffLNS1J_9ScaleType4KindE0ELNS_15FloatRoundStyleE2ESI_EENS1_15EpilogueDefaultEEEEEvvEEEEvNT_6ParamsE:
[----:B------:R-:W-:Y:S01]  /*0000*/  LDC R1, c[0x0][0x28] ;  /* 0x00000a00ff017b82 */ /* 0x000fe20000000800 */
[----:B------:R-:W0:Y:S01]  /*0010*/  S2R R0, SR_TID.X ;  /* 0x0000000000007919 */ /* 0x000e220000002100 */
[----:B------:R-:W-:Y:S01]  /*0020*/  ELECT P0, URZ, PT ;  /* 0x00000000003f782f */ /* 0x000fe20003800000 */
[----:B------:R-:W-:Y:S01]  /*0030*/  BSSY B0, `(.L_x_0) ;  /* 0x000000f000007945 */ /* 0x000fe20003800000 */
[--C-:B0-----:R-:W-:Y:S02]  /*0040*/  SHF.R.U32.HI R2, RZ, 0x5, R0.reuse ;  /* 0x00000005ff027819 */ /* 0x101fe40000011600 */
[----:B------:R-:W-:-:S03]  /*0050*/  SHF.R.U32.HI R3, RZ, 0x7, R0 ;  /* 0x00000007ff037819 */ /* 0x000fc60000011600 */
[----:B------:R-:W0:Y:S04]  /*0060*/  SHFL.IDX PT, R6, R2, RZ, 0x1f ;  /* 0x00001fff02067589 */ /* 0x000e2800000e0000 */
[----:B------:R1:W2:Y:S01]  /*0070*/  SHFL.IDX PT, R4, R3, RZ, 0x1f ;  /* 0x00001fff03047589 */ /* 0x0002a200000e0000 */
[----:B0-----:R-:W-:-:S13]  /*0080*/  ISETP.NE.OR P0, PT, R6, RZ, !P0 ;  /* 0x000000ff0600720c */ /* 0x001fda0004705670 */
[----:B-12---:R-:W-:Y:S05]  /*0090*/  @P0 BRA `(.L_x_1) ;  /* 0x0000000000200947 */ /* 0x006fea0003800000 */
[----:B------:R-:W-:Y:S02]  /*00a0*/  ULDC.64 UR4, c[0x0][0x198] ;  /* 0x0000660000047ab9 */ /* 0x000fe40000000a00 */
[----:B------:R-:W-:Y:S02]  /*00b0*/  UIADD3 UR6, UP0, UR4, 0xf0, URZ ;  /* 0x000000f004067890 */ /* 0x000fe4000ff1e03f */
[----:B------:R-:W-:Y:S02]  /*00c0*/  UIADD3 UR4, UP1, UR4, 0x1f0, URZ ;  /* 0x000001f004047890 */ /* 0x000fe4000ff3e03f */
[----:B------:R-:W-:Y:S02]  /*00d0*/  UIADD3.X UR7, URZ, UR5, URZ, UP0, !UPT ;  /* 0x000000053f077290 */ /* 0x000fe400087fe43f */
[----:B------:R-:W-:-:S07]  /*00e0*/  UIADD3.X UR5, URZ, UR5, URZ, UP1, !UPT ;  /* 0x000000053f057290 */ /* 0x000fce0008ffe43f */
[----:B------:R0:W-:Y:S02]  /*00f0*/  UTMACCTL.PF [UR6] ;  /* 0x00000000060079b9 */ /* 0x0001e40008040000 */
[----:B------:R0:W-:Y:S02]  /*0100*/  UTMACCTL.PF [UR4] ;  /* 0x00000000040079b9 */ /* 0x0001e40008040000 */
[----:B0-----:R-:W-:Y:S01]  /*0110*/  NOP ;  /* 0x0000000000007918 */ /* 0x001fe20000000000 */
.L_x_1:
[----:B------:R-:W-:Y:S05]  /*0120*/  BSYNC B0 ;  /* 0x0000000000007941 */ /* 0x000fea0003800000 */
.L_x_0:
[----:B------:R-:W0:Y:S02]  /*0130*/  SHFL.IDX PT, R3, R2, RZ, 0x1f ;  /* 0x00001fff02037589 */ /* 0x000e2400000e0000 */
[----:B0-----:R-:W-:-:S13]  /*0140*/  ISETP.NE.AND P0, PT, R3, RZ, PT ;  /* 0x000000ff0300720c */ /* 0x001fda0003f05270 */
[----:B------:R-:W-:Y:S05]  /*0150*/  @P0 BRA `(.L_x_2) ;  /* 0x0000000000700947 */ /* 0x000fea0003800000 */
[----:B------:R-:W0:Y:S01]  /*0160*/  S2UR UR8, SR_CgaCtaId ;  /* 0x00000000000879c3 */ /* 0x000e220000008800 */
[----:B------:R-:W-:Y:S01]  /*0170*/  UMOV UR4, 0x400 ;  /* 0x0000040000047882 */ /* 0x000fe20000000000 */
[----:B------:R-:W-:Y:S01]  /*0180*/  UMOV UR5, 0x1 ;  /* 0x0000000100057882 */ /* 0x000fe20000000000 */
[----:B------:R-:W-:Y:S01]  /*0190*/  UMOV UR6, 0x4 ;  /* 0x0000000400067882 */ /* 0x000fe20000000000 */
[----:B------:R-:W-:Y:S01]  /*01a0*/  ELECT P0, URZ, PT ;  /* 0x00000000003f782f */ /* 0x000fe20003800000 */
[----:B------:R-:W-:-:S04]  /*01b0*/  UIADD3 UR6, -UR6, 0x100000, URZ ;  /* 0x0010000006067890 */ /* 0x000fc8000fffe13f */
[----:B------:R-:W-:Y:S02]  /*01c0*/  USHF.L.U32 UR7, UR6, 0xb, URZ ;  /* 0x0000000b06077899 */ /* 0x000fe4000800063f */
[----:B------:R-:W-:Y:S02]  /*01d0*/  USHF.L.U32 UR6, UR6, 0x1, URZ ;  /* 0x0000000106067899 */ /* 0x000fe4000800063f */
[----:B0-----:R-:W-:Y:S02]  /*01e0*/  ULEA UR8, UR8, UR4, 0x18 ;  /* 0x0000000408087291 */ /* 0x001fe4000f8ec03f */
[----:B------:R-:W-:-:S04]  /*01f0*/  UIADD3 UR4, -UR5, 0x100000, URZ ;  /* 0x0010000005047890 */ /* 0x000fc8000fffe13f */
[----:B------:R-:W-:Y:S02]  /*0200*/  USHF.L.U32 UR5, UR4, 0xb, URZ ;  /* 0x0000000b04057899 */ /* 0x000fe4000800063f */
[----:B------:R-:W-:Y:S01]  /*0210*/  USHF.L.U32 UR4, UR4, 0x1, URZ ;  /* 0x0000000104047899 */ /* 0x000fe2000800063f */
[----:B------:R-:W0:Y:S11]  /*0220*/  FENCE.VIEW.ASYNC.S ;  /* 0x00000000000073c6 */ /* 0x000e360000000000 */
[----:B0-----:R0:W1:Y:S01]  /*0230*/  SYNCS.EXCH.64 URZ, [UR8], UR4 ;  /* 0x00000004083f75b2 */ /* 0x0010620008000100 */
[----:B------:R0:W2:Y:S01]  /*0240*/  SYNCS.EXCH.64 URZ, [UR8+0x38], UR6 ;  /* 0x00003806083f75b2 */ /* 0x0000a20008000100 */
[----:B------:R0:W3:Y:S01]  /*0250*/  SYNCS.EXCH.64 URZ, [UR8+0x8], UR4 ;  /* 0x00000804083f75b2 */ /* 0x0000e20008000100 */
[----:B------:R0:W4:Y:S01]  /*0260*/  SYNCS.EXCH.64 URZ, [UR8+0x40], UR6 ;  /* 0x00004006083f75b2 */ /* 0x0001220008000100 */
[----:B------:R0:W0:Y:S01]  /*0270*/  SYNCS.EXCH.64 URZ, [UR8+0x10], UR4 ;  /* 0x00001004083f75b2 */ /* 0x0000220008000100 */
        /* <DEDUP_REMOVED lines=9> */
[----:B------:R-:W-:Y:S01]  /*0310*/  NOP ;  /* 0x0000000000007918 */ /* 0x000fe20000000000 */
.L_x_2:
[----:B------:R-:W5:Y:S01]  /*0320*/  SHFL.IDX PT, R2, R2, RZ, 0x1f ;  /* 0x00001fff02027589 */ /* 0x000f6200000e0000 */
[----:B------:R-:W-:Y:S01]  /*0330*/  SHF.R.S32.HI R5, RZ, 0x1f, R0 ;  /* 0x0000001fff057819 */ /* 0x000fe20000011400 */
[----:B0-----:R-:W0:Y:S01]  /*0340*/  S2UR UR8, SR_CTAID.X ;  /* 0x00000000000879c3 */ /* 0x001e220000002500 */
[----:B------:R-:W-:Y:S01]  /*0350*/  ELECT P0, URZ, PT ;  /* 0x00000000003f782f */ /* 0x000fe20003800000 */
[----:B------:R-:W1:Y:S01]  /*0360*/  S2R R8, SR_CTAID.Y ;  /* 0x0000000000087919 */ /* 0x000e620000002600 */
[----:B------:R-:W-:Y:S01]  /*0370*/  LEA.HI R5, R5, R0, RZ, 0x7 ;  /* 0x0000000005057211 */ /* 0x000fe200078f38ff */
[----:B------:R-:W-:Y:S01]  /*0380*/  ULDC UR4, c[0x0][0x154] ;  /* 0x0000550000047ab9 */ /* 0x000fe20000000800 */
[----:B------:R-:W-:Y:S01]  /*0390*/  NOP ;  /* 0x0000000000007918 */ /* 0x000fe20000000000 */
[----:B------:R-:W-:Y:S01]  /*03a0*/  NOP ;  /* 0x0000000000007918 */ /* 0x000fe20000000000 */
[----:B------:R-:W-:Y:S01]  /*03b0*/  LOP3.LUT R5, R5, 0xffffff80, RZ, 0xc0, !PT ;  /* 0xffffff8005057812 */ /* 0x000fe200078ec0ff */
[----:B------:R-:W2:Y:S04]  /*03c0*/  LDC R14, c[0x0][0x140] ;  /* 0x00005000ff0e7b82 */ /* 0x000ea80000000800 */
[----:B------:R-:W-:-:S04]  /*03d0*/  IMAD.IADD R5, R0, 0x1, -R5 ;  /* 0x0000000100057824 */ /* 0x000fc800078e0a05 */
[----:B------:R-:W3:Y:S01]  /*03e0*/  LDC R19, c[0x0][0x148] ;  /* 0x00005200ff137b82 */ /* 0x000ee20000000800 */
[----:B------:R-:W-:Y:S02]  /*03f0*/  SHF.R.S32.HI R10, RZ, 0x1f, R5 ;  /* 0x0000001fff0a7819 */ /* 0x000fe40000011405 */
[----:B------:R-:W-:Y:S02]  /*0400*/  LOP3.LUT P2, RZ, R5, 0x7, RZ, 0xc0, !PT ;  /* 0x0000000705ff7812 */ /* 0x000fe4000784c0ff */
[----:B------:R-:W-:Y:S02]  /*0410*/  LEA.HI R10, R10, R5, RZ, 0x3 ;  /* 0x000000050a0a7211 */ /* 0x000fe400078f18ff */
[----:B-----5:R-:W-:Y:S01]  /*0420*/  ISETP.NE.OR P0, PT, R2, RZ, !P0 ;  /* 0x000000ff0200720c */ /* 0x020fe20004705670 */
[----:B------:R-:W5:Y:S01]  /*0430*/  LDC R12, c[0x0][0x144] ;  /* 0x00005100ff0c7b82 */ /* 0x000f620000000800 */
[--C-:B------:R-:W-:Y:S02]  /*0440*/  SHF.R.S32.HI R2, RZ, 0x3, R10.reuse ;  /* 0x00000003ff027819 */ /* 0x100fe4000001140a */
[----:B------:R-:W-:-:S02]  /*0450*/  SHF.R.S32.HI R7, RZ, 0x1f, R10 ;  /* 0x0000001fff077819 */ /* 0x000fc4000001140a */
[----:B------:R-:W-:Y:S02]  /*0460*/  SHF.R.S32.HI R10, RZ, 0x1f, R3 ;  /* 0x0000001fff0a7819 */ /* 0x000fe40000011403 */
[----:B------:R-:W-:Y:S02]  /*0470*/  LEA.HI R7, R7, R2, RZ, 0x2 ;  /* 0x0000000207077211 */ /* 0x000fe400078f10ff */
[----:B------:R-:W-:Y:S02]  /*0480*/  LEA.HI R10, R10, R3, RZ, 0x2 ;  /* 0x000000030a0a7211 */ /* 0x000fe400078f10ff */
[----:B------:R-:W-:Y:S01]  /*0490*/  LOP3.LUT R7, R7, 0xfffffffc, RZ, 0xc0, !PT ;  /* 0xfffffffc07077812 */ /* 0x000fe200078ec0ff */
[----:B------:R-:W-:Y:S01]  /*04a0*/  VOTEU.ALL UP0, P0 ;  /* 0x00000000003f7886 */ /* 0x000fe20000000000 */
[----:B-1----:R-:W-:Y:S01]  /*04b0*/  I2FP.F32.U32 R11, R8 ;  /* 0x00000008000b7245 */ /* 0x002fe20000201000 */
[----:B------:R-:W-:Y:S01]  /*04c0*/  VOTEU.ALL UP1, P0 ;  /* 0x00000000003f7886 */ /* 0x000fe20000020000 */
[----:B------:R-:W-:Y:S01]  /*04d0*/  LOP3.LUT R10, R10, 0x3ffffffc, RZ, 0xc0, !PT ;  /* 0x3ffffffc0a0a7812 */ /* 0x000fe200078ec0ff */
[----:B------:R-:W-:Y:S01]  /*04e0*/  IMAD.IADD R7, R2, 0x1, -R7 ;  /* 0x0000000102077824 */ /* 0x000fe200078e0a07 */
[----:B------:R-:W1:Y:S01]  /*04f0*/  @!UP0 S2UR UR7, SR_CgaCtaId ;  /* 0x00000000000789c3 */ /* 0x000e620000008800 */
[----:B0-----:R-:W-:Y:S01]  /*0500*/  I2FP.F32.U32 R2, UR8 ;  /* 0x0000000800027c45 */ /* 0x001fe20008201000 */
[----:B------:R-:W-:Y:S01]  /*0510*/  FMUL R13, R11, UR4 ;  /* 0x000000040b0d7c20 */ /* 0x000fe20008400000 */
[----:B------:R-:W-:Y:S01]  /*0520*/  ULDC UR4, c[0x0][0x150] ;  /* 0x0000540000047ab9 */ /* 0x000fe20000000800 */
[----:B------:R-:W-:Y:S01]  /*0530*/  IMAD.IADD R10, R3, 0x1, -R10 ;  /* 0x00000001030a7824 */ /* 0x000fe200078e0a0a */
[----:B------:R-:W-:Y:S01]  /*0540*/  SHF.R.S32.HI R3, RZ, 0x1f, R6 ;  /* 0x0000001fff037819 */ /* 0x000fe20000011406 */
[----:B------:R-:W-:Y:S01]  /*0550*/  FMUL R11, R2, UR4 ;  /* 0x00000004020b7c20 */ /* 0x000fe20008400000 */
[----:B------:R-:W-:Y:S01]  /*0560*/  UMOV UR4, 0x20 ;  /* 0x0000002000047882 */ /* 0x000fe20000000000 */
[----:B------:R-:W0:Y:S01]  /*0570*/  F2I.U32.TRUNC.NTZ R13, R13 ;  /* 0x0000000d000d7305 */ /* 0x000e22000020f000 */
[----:B------:R-:W-:Y:S01]  /*0580*/  LEA.HI R3, R3, R6, RZ, 0x2 ;  /* 0x0000000603037211 */ /* 0x000fe200078f10ff */
[----:B------:R-:W-:Y:S01]  /*0590*/  IMAD R7, R10, 0x4, R7 ;  /* 0x000000040a077824 */ /* 0x000fe200078e0207 */
[----:B------:R-:W-:Y:S01]  /*05a0*/  @!UP0 UMOV UR6, 0x400 ;  /* 0x0000040000068882 */ /* 0x000fe20000000000 */
[----:B------:R-:W-:-:S04]  /*05b0*/  @!UP0 UIADD3 UR4, -UR4, 0x100000, URZ ;  /* 0x0010000004048890 */ /* 0x000fc8000fffe13f */
[----:B------:R-:W-:Y:S02]  /*05c0*/  @!UP0 USHF.L.U32 UR5, UR4, 0xb, URZ ;  /* 0x0000000b04058899 */ /* 0x000fe4000800063f */
[----:B------:R-:W-:Y:S01]  /*05d0*/  @!UP0 USHF.L.U32 UR4, UR4, 0x1, URZ ;  /* 0x0000000104048899 */ /* 0x000fe2000800063f */
[----:B------:R-:W-:Y:S01]  /*05e0*/  LOP3.LUT R3, R3, 0xfffffffc, RZ, 0xc0, !PT ;  /* 0xfffffffc03037812 */ /* 0x000fe200078ec0ff */
[C---:B------:R-:W-:Y:S01]  /*05f0*/  IMAD.SHL.U32 R2, R7.reuse, 0x4, RZ ;  /* 0x0000000407027824 */ /* 0x040fe200078e00ff */
[----:B--2---:R-:W-:Y:S01]  /*0600*/  ISETP.EQ.U32.AND P4, PT, R14, 0x1, PT ;  /* 0x000000010e00780c */ /* 0x004fe20003f82070 */
[----:B------:R-:W2:Y:S01]  /*0610*/  F2I.U32.TRUNC.NTZ R11, R11 ;  /* 0x0000000b000b7305 */ /* 0x000ea2000020f000 */
[----:B------:R-:W-:Y:S02]  /*0620*/  VIADD R10, R4, 0xffffffff ;  /* 0xffffffff040a7836 */ /* 0x000fe40000000000 */
[----:B------:R-:W-:Y:S01]  /*0630*/  IMAD.IADD R6, R6, 0x1, -R3 ;  /* 0x0000000106067824 */ /* 0x000fe200078e0a03 */
[----:B------:R-:W-:-:S02]  /*0640*/  LOP3.LUT R5, R7, 0xc, R2, 0x78, !PT ;  /* 0x0000000c07057812 */ /* 0x000fc400078e7802 */
[----:B------:R-:W-:Y:S01]  /*0650*/  ISETP.GE.U32.AND P5, PT, R10, 0x2, PT ;  /* 0x000000020a00780c */ /* 0x000fe20003fa6070 */
[----:B0-----:R-:W-:Y:S01]  /*0660*/  IMAD.MOV R20, RZ, RZ, -R13 ;  /* 0x000000ffff147224 */ /* 0x001fe200078e0a0d */
[----:B-1----:R-:W-:Y:S01]  /*0670*/  @!UP0 ULEA UR6, UR7, UR6, 0x18 ;  /* 0x0000000607068291 */ /* 0x002fe2000f8ec03f */
[C---:B------:R-:W-:Y:S01]  /*0680*/  ISETP.NE.AND P1, PT, R6.reuse, 0x3, PT ;  /* 0x000000030600780c */ /* 0x040fe20003f25270 */
[----:B------:R-:W-:Y:S01]  /*0690*/  VOTEU.ALL UP0, P0 ;  /* 0x00000000003f7886 */ /* 0x000fe20000000000 */
[----:B---3--:R-:W-:Y:S01]  /*06a0*/  IMAD R2, R19, R20, R8 ;  /* 0x0000001413027224 */ /* 0x008fe200078e0208 */
[----:B------:R-:W-:Y:S02]  /*06b0*/  ISETP.LT.U32.AND P0, PT, R5, 0x2, !P2 ;  /* 0x000000020500780c */ /* 0x000fe40005701070 */
[----:B------:R-:W-:Y:S01]  /*06c0*/  ISETP.EQ.OR P1, PT, R6, RZ, !P1 ;  /* 0x000000ff0600720c */ /* 0x000fe20004f22670 */
[----:B--2---:R-:W-:Y:S01]  /*06d0*/  IMAD.MOV R11, RZ, RZ, -R11 ;  /* 0x000000ffff0b7224 */ /* 0x004fe200078e0a0b */
[----:B------:R-:W-:-:S02]  /*06e0*/  ISETP.NE.AND P3, PT, R2, R5, PT ;  /* 0x000000050200720c */ /* 0x000fc40003f65270 */
[----:B------:R-:W-:Y:S01]  /*06f0*/  ISETP.EQ.AND P1, PT, R4, RZ, P1 ;  /* 0x000000ff0400720c */ /* 0x000fe20000f22270 */
[----:B-----5:R-:W-:Y:S01]  /*0700*/  IMAD R11, R12, R11, UR8 ;  /* 0x000000080c0b7e24 */ /* 0x020fe2000f8e020b */
[----:B------:R-:W-:Y:S01]  /*0710*/  ISETP.NE.AND P2, PT, R4, RZ, PT ;  /* 0x000000ff0400720c */ /* 0x000fe20003f45270 */
[----:B------:R-:W0:Y:S02]  /*0720*/  FENCE.VIEW.ASYNC.S ;  /* 0x00000000000073c6 */ /* 0x000e240000000000 */
[----:B0-----:R0:W1:Y:S01]  /*0730*/  @!UP0 SYNCS.EXCH.64 URZ, [UR6+0x80], UR4 ;  /* 0x00008004063f85b2 */ /* 0x0010620008000100 */
[----:B------:R-:W-:Y:S02]  /*0740*/  SEL R4, RZ, 0x1, !P1 ;  /* 0x00000001ff047807 */ /* 0x000fe40004800000 */
[----:B------:R-:W-:Y:S02]  /*0750*/  ISETP.EQ.OR P3, PT, R11, RZ, !P3 ;  /* 0x000000ff0b00720c */ /* 0x000fe40005f62670 */
[----:B------:R-:W-:-:S02]  /*0760*/  SEL R4, R4, 0x2, P5 ;  /* 0x0000000204047807 */ /* 0x000fc40002800000 */
[----:B------:R-:W-:Y:S01]  /*0770*/  PLOP3.LUT P0, PT, P0, P3, PT, 0x80, 0x0 ;  /* 0x000000000000781c */ /* 0x000fe20000707070 */
[----:B------:R0:W2:Y:S01]  /*0780*/  @!UP1 SYNCS.EXCH.64 URZ, [UR6+0x88], UR4 ;  /* 0x00008804063f95b2 */ /* 0x0000a20008000100 */
[----:B------:R-:W-:Y:S01]  /*0790*/  NOP ;  /* 0x0000000000007918 */ /* 0x000fe20000000000 */
[----:B------:R-:W-:Y:S10]  /*07a0*/  @!P4 BRA `(.L_x_3) ;  /* 0x000000000008c947 */ /* 0x000ff40003800000 */
[----:B-12-4-:R-:W-:Y:S01]  /*07b0*/  UCGABAR_ARV ;  /* 0x00000000000079c7 */ /* 0x016fe20008000000 */
[----:B------:R-:W-:Y:S05]  /*07c0*/  BRA `(.L_x_4) ;  /* 0x0000000000047947 */ /* 0x000fea0003800000 */
.L_x_3:
[----:B-12-4-:R-:W-:Y:S01]  /*07d0*/  NOP ;  /* 0x0000000000007918 */ /* 0x016fe20000000000 */
.L_x_4:
[----:B------:R-:W1:Y:S01]  /*07e0*/  LDC R2, c[0x0][0x65c] ;  /* 0x00019700ff027b82 */ /* 0x000e620000000800 */
[----:B------:R-:W-:Y:S01]  /*07f0*/  IMAD.MOV.U32 R3, RZ, RZ, RZ ;  /* 0x000000ffff037224 */ /* 0x000fe200078e00ff */
[----:B-1----:R-:W-:Y:S01]  /*0800*/  ISETP.NE.AND P3, PT, R2, 0x1, PT ;  /* 0x000000010200780c */ /* 0x002fe20003f65270 */
[----:B------:R-:W-:-:S12]  /*0810*/  IMAD.U32 R2, RZ, RZ, UR8 ;  /* 0x00000008ff027e24 */ /* 0x000fd8000f8e00ff */
[----:B------:R-:W1:Y:S01]  /*0820*/  @P3 LDC R15, c[0x0][0x10] ;  /* 0x00000400ff0f3b82 */ /* 0x000e620000000800 */
[----:B------:R-:W-:Y:S02]  /*0830*/  @P3 IMAD.MOV.U32 R9, RZ, RZ, RZ ;  /* 0x000000ffff093224 */ /* 0x000fe400078e00ff */
[----:B------:R-:W-:-:S05]  /*0840*/  @P3 IMAD.MOV.U32 R7, RZ, RZ, RZ ;  /* 0x000000ffff073224 */ /* 0x000fca00078e00ff */
[----:B------:R-:W2:Y:S01]  /*0850*/  @!P3 LDC R13, c[0x0][0xc] ;  /* 0x00000300ff0dbb82 */ /* 0x000ea20000000800 */
[----:B-1----:R-:W-:-:S04]  /*0860*/  @P3 IMAD.WIDE.U32 R14, R15, UR8, R8 ;  /* 0x000000080f0e3c25 */ /* 0x002fc8000f8e0008 */
[----:B--2---:R-:W-:-:S04]  /*0870*/  @!P3 IMAD.WIDE.U32 R12, R8, R13, R2 ;  /* 0x0000000d080cb225 */ /* 0x004fc800078e0002 */
[----:B------:R-:W-:Y:S02]  /*0880*/  @P3 IMAD.MOV.U32 R2, RZ, RZ, R14 ;  /* 0x000000ffff023224 */ /* 0x000fe400078e000e */
[----:B------:R-:W-:Y:S02]  /*0890*/  @P3 IMAD.IADD R3, R15, 0x1, R7 ;  /* 0x000000010f033824 */ /* 0x000fe400078e0207 */
[----:B------:R-:W-:Y:S02]  /*08a0*/  @!P3 IMAD.MOV.U32 R2, RZ, RZ, R12 ;  /* 0x000000ffff02b224 */ /* 0x000fe400078e000c */
[----:B------:R-:W-:Y:S01]  /*08b0*/  @!P3 IMAD.MOV.U32 R3, RZ, RZ, R13 ;  /* 0x000000ffff03b224 */ /* 0x000fe200078e000d */
[----:B------:R-:W-:Y:S06]  /*08c0*/  @!P4 BRA `(.L_x_5) ;  /* 0x00000000000cc947 */ /* 0x000fec0003800000 */
[----:B------:R-:W-:Y:S01]  /*08d0*/  UCGABAR_WAIT ;  /* 0x0000000000007dc7 */ /* 0x000fe20008000000 */
[----:B------:R-:W-:Y:S01]  /*08e0*/  CCTL.IVALL ;  /* 0x00000000ff00798f */ /* 0x000fe20002000000 */
[----:B------:R-:W-:Y:S05]  /*08f0*/  BRA `(.L_x_6) ;  /* 0x0000000000047947 */ /* 0x000fea0003800000 */
.L_x_5:
[----:B------:R-:W-:Y:S06]  /*0900*/  BAR.SYNC.DEFER_BLOCKING 0x0 ;  /* 0x0000000000007b1d */ /* 0x000fec0000010000 */
.L_x_6:
[----:B------:R-:W-:Y:S05]  /*0910*/  @!P2 BRA `(.L_x_7) ;  /* 0x0000007400a0a947 */ /* 0x000fea0003800000 */
[----:B------:R-:W-:-:S13]  /*0920*/  ISETP.GT.U32.AND P1, PT, R10, 0x1, PT ;  /* 0x000000010a00780c */ /* 0x000fda0003f24070 */
[----:B0-----:R-:W-:Y:S05]  /*0930*/  @P1 EXIT ;  /* 0x000000000000194d */ /* 0x001fea0003800000 */
[----:B------:R-:W-:Y:S01]  /*0940*/  ULDC.64 UR4, c[0x0][0x650] ;  /* 0x0001940000047ab9 */ /* 0x000fe20000000a00 */
[----:B------:R-:W-:Y:S01]  /*0950*/  PRMT R14, RZ, 0x7610, R14 ;  /* 0x00007610ff0e7816 */ /* 0x000fe2000000000e */
[----:B------:R-:W-:Y:S01]  /*0960*/  IMAD.MOV.U32 R7, RZ, RZ, -0x1 ;  /* 0xffffffffff077424 */ /* 0x000fe200078e00ff */
[----:B------:R-:W-:Y:S01]  /*0970*/  ISETP.GE.U32.AND P1, PT, R2, UR4, PT ;  /* 0x0000000402007c0c */ /* 0x000fe2000bf26070 */
[----:B------:R-:W-:Y:S02]  /*0980*/  IMAD.MOV.U32 R10, RZ, RZ, -0x1 ;  /* 0xffffffffff0a7424 */ /* 0x000fe400078e00ff */
[----:B------:R-:W-:Y:S01]  /*0990*/  IMAD.MOV.U32 R6, RZ, RZ, -0x1 ;  /* 0xffffffffff067424 */ /* 0x000fe200078e00ff */
[----:B------:R-:W-:-:S13]  /*09a0*/  ISETP.GE.U32.AND.EX P1, PT, R3, UR5, PT, P1 ;  /* 0x0000000503007c0c */ /* 0x000fda000bf26110 */
[----:B------:R-:W-:Y:S05]  /*09b0*/  @P1 BRA `(.L_x_8) ;  /* 0x0000000400281947 */ /* 0x000fea0003800000 */
[----:B------:R-:W0:Y:S01]  /*09c0*/  LDC.64 R22, c[0x0][0x628] ;  /* 0x00018a00ff167b82 */ /* 0x000e220000000a00 */
[----:B------:R-:W-:Y:S02]  /*09d0*/  IMAD.MOV.U32 R6, RZ, RZ, R2 ;  /* 0x000000ffff067224 */ /* 0x000fe400078e0002 */
[----:B------:R-:W-:-:S05]  /*09e0*/  IMAD.MOV.U32 R7, RZ, RZ, R3 ;  /* 0x000000ffff077224 */ /* 0x000fca00078e0003 */
[----:B------:R-:W1:Y:S08]  /*09f0*/  LDC R10, c[0x0][0x630] ;  /* 0x00018c00ff0a7b82 */ /* 0x000e700000000800 */
[----:B------:R-:W2:Y:S01]  /*0a00*/  LDC.64 R24, c[0x0][0x620] ;  /* 0x00018800ff187b82 */ /* 0x000ea20000000a00 */
[----:B0-----:R-:W-:-:S04]  /*0a10*/  ISETP.NE.U32.AND P1, PT, R22, RZ, PT ;  /* 0x000000ff1600720c */ /* 0x001fc80003f25070 */
[----:B------:R-:W-:-:S13]  /*0a20*/  ISETP.NE.AND.EX P1, PT, R23, RZ, PT, P1 ;  /* 0x000000ff1700720c */ /* 0x000fda0003f25310 */
[----:B-12---:R-:W-:Y:S05]  /*0a30*/  @!P1 BRA `(.L_x_9) ;  /* 0x0000000000289947 */ /* 0x006fea0003800000 */
[----:B------:R-:W0:Y:S02]  /*0a40*/  LDC R15, c[0x0][0x634] ;  /* 0x00018d00ff0f7b82 */ /* 0x000e240000000800 */
[----:B0-----:R-:W-:-:S05]  /*0a50*/  IADD3 R15, P1, R2, R15, RZ ;  /* 0x0000000f020f7210 */ /* 0x001fca0007f3e0ff */
[----:B------:R-:W-:-:S04]  /*0a60*/  IMAD.X R17, RZ, RZ, R3, P1 ;  /* 0x000000ffff117224 */ /* 0x000fc800008e0603 */
[----:B------:R-:W-:-:S04]  /*0a70*/  IMAD.WIDE.U32 R6, R17, R22, RZ ;  /* 0x0000001611067225 */ /* 0x000fc800078e00ff */
[----:B------:R-:W-:-:S04]  /*0a80*/  IMAD.WIDE.U32 R12, P1, R15, R23, R6 ;  /* 0x000000170f0c7225 */ /* 0x000fc80007820006 */
[----:B------:R-:W-:-:S04]  /*0a90*/  IMAD.WIDE.U32 R6, R15, R22, RZ ;  /* 0x000000160f067225 */ /* 0x000fc800078e00ff */
[----:B------:R-:W-:Y:S01]  /*0aa0*/  IMAD.X R15, RZ, RZ, RZ, P1 ;  /* 0x000000ffff0f7224 */ /* 0x000fe200008e06ff */
[----:B------:R-:W-:Y:S01]  /*0ab0*/  IADD3 RZ, P1, R7, R12, RZ ;  /* 0x0000000c07ff7210 */ /* 0x000fe20007f3e0ff */
[----:B------:R-:W-:-:S04]  /*0ac0*/  IMAD.MOV.U32 R14, RZ, RZ, R13 ;  /* 0x000000ffff0e7224 */ /* 0x000fc800078e000d */
[----:B------:R-:W-:-:S08]  /*0ad0*/  IMAD.WIDE.U32.X R6, R17, R23, R14, P1 ;  /* 0x0000001711067225 */ /* 0x000fd000008e040e */
.L_x_9:
[----:B------:R-:W0:Y:S01]  /*0ae0*/  LDC.64 R22, c[0x0][0x640] ;  /* 0x00019000ff167b82 */ /* 0x000e220000000a00 */
[--C-:B------:R-:W-:Y:S01]  /*0af0*/  SHF.R.U64 R26, R6, R10, R7.reuse ;  /* 0x0000000a061a7219 */ /* 0x100fe20000001207 */
[----:B------:R-:W-:Y:S01]  /*0b00*/  IMAD R20, R19, R20, R8 ;  /* 0x0000001413147224 */ /* 0x000fe200078e0208 */
[----:B------:R-:W-:Y:S01]  /*0b10*/  SHF.R.U32.HI R6, RZ, R10, R7 ;  /* 0x0000000aff067219 */ /* 0x000fe20000011607 */
[----:B------:R-:W-:Y:S01]  /*0b20*/  IMAD.MOV.U32 R19, RZ, RZ, 0x1 ;  /* 0x00000001ff137424 */ /* 0x000fe200078e00ff */
[----:B------:R-:W-:-:S03]  /*0b30*/  IADD3 R9, P1, RZ, -R26, RZ ;  /* 0x8000001aff097210 */ /* 0x000fc60007f3e0ff */
[----:B------:R-:W1:Y:S02]  /*0b40*/  LDC R12, c[0x0][0x618] ;  /* 0x00018600ff0c7b82 */ /* 0x000e640000000800 */
[----:B------:R-:W-:-:S04]  /*0b50*/  IMAD.X R7, RZ, RZ, ~R6, P1 ;  /* 0x000000ffff077224 */ /* 0x000fc800008e0e06 */
[-C--:B------:R-:W-:Y:S02]  /*0b60*/  IMAD R10, R7, R24.reuse, RZ ;  /* 0x00000018070a7224 */ /* 0x080fe400078e02ff */
[----:B------:R-:W2:Y:S01]  /*0b70*/  LDC R16, c[0x0][0x608] ;  /* 0x00018200ff107b82 */ /* 0x000ea20000000800 */
[----:B------:R-:W-:-:S04]  /*0b80*/  IMAD.WIDE.U32 R6, R9, R24, R2 ;  /* 0x0000001809067225 */ /* 0x000fc800078e0002 */
[----:B------:R-:W-:-:S03]  /*0b90*/  IMAD R9, R9, R25, R10 ;  /* 0x0000001909097224 */ /* 0x000fc600078e020a */
[----:B------:R-:W3:Y:S01]  /*0ba0*/  LDC R18, c[0x0][0x658] ;  /* 0x00019600ff127b82 */ /* 0x000ee20000000800 */
[----:B------:R-:W-:Y:S01]  /*0bb0*/  IMAD.IADD R7, R7, 0x1, R9 ;  /* 0x0000000107077824 */ /* 0x000fe200078e0209 */
[----:B0-----:R-:W-:Y:S01]  /*0bc0*/  ISETP.NE.U32.AND P1, PT, R22, RZ, PT ;  /* 0x000000ff1600720c */ /* 0x001fe20003f25070 */
[----:B------:R-:W-:-:S03]  /*0bd0*/  IMAD.MOV.U32 R9, RZ, RZ, -0x1 ;  /* 0xffffffffff097424 */ /* 0x000fc600078e00ff */
[----:B------:R-:W-:Y:S02]  /*0be0*/  ISETP.NE.AND.EX P1, PT, R23, RZ, PT, P1 ;  /* 0x000000ff1700720c */ /* 0x000fe40003f25310 */
[----:B------:R-:W0:Y:S01]  /*0bf0*/  LDC R17, c[0x0][0x600] ;  /* 0x00018000ff117b82 */ /* 0x000e220000000800 */
[-CC-:B-1----:R-:W-:Y:S02]  /*0c00*/  SHF.R.U64 R14, R6, R12.reuse, R7.reuse ;  /* 0x0000000c060e7219 */ /* 0x182fe40000001207 */
[----:B------:R-:W-:-:S05]  /*0c10*/  SHF.R.U32.HI R7, RZ, R12, R7 ;  /* 0x0000000cff077219 */ /* 0x000fca0000011607 */
[----:B------:R-:W1:Y:S01]  /*0c20*/  LDC R21, c[0x0][0x648] ;  /* 0x00019200ff157b82 */ /* 0x000e620000000800 */
[-CC-:B--2---:R-:W-:Y:S02]  /*0c30*/  SHF.R.U64 R27, R14, R16.reuse, R7.reuse ;  /* 0x000000100e1b7219 */ /* 0x184fe40000001207 */
[----:B------:R-:W-:-:S05]  /*0c40*/  SHF.R.U32.HI R7, RZ, R16, R7 ;  /* 0x00000010ff077219 */ /* 0x000fca0000011607 */
[----:B------:R-:W2:Y:S01]  /*0c50*/  LDC R25, c[0x0][0x638] ;  /* 0x00018e00ff197b82 */ /* 0x000ea20000000800 */
[-C--:B---3--:R-:W-:Y:S02]  /*0c60*/  SHF.L.U32 R6, R9, R18.reuse, RZ ;  /* 0x0000001209067219 */ /* 0x088fe400000006ff */
[--C-:B------:R-:W-:Y:S02]  /*0c70*/  SHF.R.U64 R16, R27, R18, R7.reuse ;  /* 0x000000121b107219 */ /* 0x100fe40000001207 */
[----:B------:R-:W-:Y:S02]  /*0c80*/  LOP3.LUT R10, RZ, R6, RZ, 0x33, !PT ;  /* 0x00000006ff0a7212 */ /* 0x000fe400078e33ff */
[----:B------:R-:W-:Y:S01]  /*0c90*/  SHF.R.U32.HI R7, RZ, R18, R7 ;  /* 0x00000012ff077219 */ /* 0x000fe20000011607 */
[----:B------:R-:W3:Y:S01]  /*0ca0*/  LDC R24, c[0x0][0x610] ;  /* 0x00018400ff187b82 */ /* 0x000ee20000000800 */
[----:B------:R-:W-:Y:S01]  /*0cb0*/  IMAD.MOV.U32 R6, RZ, RZ, R16 ;  /* 0x000000ffff067224 */ /* 0x000fe200078e0010 */
[----:B------:R-:W-:Y:S06]  /*0cc0*/  @!P1 BRA `(.L_x_10) ;  /* 0x0000000000289947 */ /* 0x000fec0003800000 */
[----:B------:R-:W4:Y:S02]  /*0cd0*/  LDC R13, c[0x0][0x64c] ;  /* 0x00019300ff0d7b82 */ /* 0x000f240000000800 */
[----:B----4-:R-:W-:-:S05]  /*0ce0*/  IADD3 R13, P1, R16, R13, RZ ;  /* 0x0000000d100d7210 */ /* 0x010fca0007f3e0ff */
        /* <DEDUP_REMOVED lines=8> */
.L_x_10:
[----:B-1----:R-:W-:Y:S01]  /*0d70*/  SHF.R.U64 R8, R6, R21, R7 ;  /* 0x0000001506087219 */ /* 0x002fe20000001207 */
[----:B0-----:R-:W-:Y:S01]  /*0d80*/  VIADD R9, R17, 0xffffffff ;  /* 0xffffffff11097836 */ /* 0x001fe20000000000 */
[----:B------:R-:W-:Y:S02]  /*0d90*/  SHF.L.U32 R6, R19, R18, RZ ;  /* 0x0000001213067219 */ /* 0x000fe400000006ff */
[----:B------:R-:W-:Y:S01]  /*0da0*/  LOP3.LUT R7, R27, R10, RZ, 0xc0, !PT ;  /* 0x0000000a1b077212 */ /* 0x000fe200078ec0ff */
[----:B------:R-:W-:Y:S01]  /*0db0*/  IMAD.MOV R10, RZ, RZ, -R8 ;  /* 0x000000ffff0a7224 */ /* 0x000fe200078e0a08 */
[----:B------:R-:W-:Y:S02]  /*0dc0*/  SEL R11, R11, R20, !P3 ;  /* 0x000000140b0b7207 */ /* 0x000fe40005800000 */
[----:B------:R-:W-:Y:S01]  /*0dd0*/  LOP3.LUT R9, R14, R9, RZ, 0xc0, !PT ;  /* 0x000000090e097212 */ /* 0x000fe200078ec0ff */
[----:B------:R-:W-:Y:S02]  /*0de0*/  IMAD R8, R6, R8, R7 ;  /* 0x0000000806087224 */ /* 0x000fe400078e0207 */
[----:B--2---:R-:W-:-:S02]  /*0df0*/  IMAD R6, R10, R25, R16 ;  /* 0x000000190a067224 */ /* 0x004fc400078e0210 */
[----:B---3--:R-:W-:Y:S02]  /*0e00*/  IMAD R11, R8, R24, R11 ;  /* 0x00000018080b7224 */ /* 0x008fe400078e020b */
[----:B------:R-:W-:Y:S02]  /*0e10*/  IMAD R6, R6, R17, R9 ;  /* 0x0000001106067224 */ /* 0x000fe400078e0209 */
[----:B------:R-:W-:-:S03]  /*0e20*/  IMAD.MOV.U32 R14, RZ, RZ, 0x1 ;  /* 0x00000001ff0e7424 */ /* 0x000fc600078e00ff */
[----:B------:R-:W-:Y:S02]  /*0e30*/  SEL R10, R6, R11, !P3 ;  /* 0x0000000b060a7207 */ /* 0x000fe40005800000 */
[----:B------:R-:W-:Y:S01]  /*0e40*/  SEL R7, R11, R6, !P3 ;  /* 0x000000060b077207 */ /* 0x000fe20005800000 */
[----:B------:R-:W-:-:S07]  /*0e50*/  IMAD.MOV.U32 R6, RZ, RZ, R26 ;  /* 0x000000ffff067224 */ /* 0x000fce00078e001a */
.L_x_8:
[----:B------:R-:W-:-:S08]  /*0e60*/  NOP ;  /* 0x0000000000007918 */ /* 0x000fd00000000000 */
[----:B------:R-:W0:Y:S02]  /*0e70*/  USETMAXREG.TRY_ALLOC.CTAPOOL UP0, 0xe8 ;  /* 0x000000e8000079c8 */ /* 0x000e240008000600 */
[----:B0-----:R-:W-:-:S13]  /*0e80*/  PLOP3.LUT P1, PT, PT, PT, UP0, 0x80, 0x0 ;  /* 0x000000000000781c */ /* 0x001fda0003f2f008 */
[----:B------:R-:W-:Y:S05]  /*0e90*/  @!P1 BRA `(.L_x_8) ;  /* 0xfffffffc00f09947 */ /* 0x000fea000383ffff */
[----:B------:R-:W-:Y:S01]  /*0ea0*/  ULDC.64 UR4, c[0x0][0x598] ;  /* 0x0001660000047ab9 */ /* 0x000fe20000000a00 */
[----:B------:R-:W-:Y:S01]  /*0eb0*/  ULDC.64 UR16, c[0x0][0x208] ;  /* 0x0000820000107ab9 */ /* 0x000fe20000000a00 */
[----:B------:R-:W-:-:S04]  /*0ec0*/  ISETP.NE.U32.AND P1, PT, RZ, UR4, PT ;  /* 0x00000004ff007c0c */ /* 0x000fc8000bf25070 */
[----:B------:R-:W-:-:S13]  /*0ed0*/  ISETP.NE.AND.EX P1, PT, RZ, UR5, PT, P1 ;  /* 0x00000005ff007c0c */ /* 0x000fda000bf25310 */
[----:B------:R-:W-:Y:S05]  /*0ee0*/  @!P1 BRA `(.L_x_11) ;  /* 0x00000000001c9947 */ /* 0x000fea0003800000 */
[----:B------:R-:W0:Y:S02]  /*0ef0*/  LDC.64 R8, c[0x0][0x598] ;  /* 0x00016600ff087b82 */ /* 0x000e240000000a00 */
[----:B0-----:R-:W2:Y:S02]  /*0f00*/  LDG.E.64 R8, desc[UR16][R8.64] ;  /* 0x0000001008087981 */ /* 0x001ea4000c1e1b00 */
[----:B--2---:R-:W-:-:S04]  /*0f10*/  ISETP.NE.U32.AND P1, PT, R8, RZ, PT ;  /* 0x000000ff0800720c */ /* 0x004fc80003f25070 */
[----:B------:R-:W-:-:S13]  /*0f20*/  ISETP.NE.AND.EX P1, PT, R9, RZ, PT, P1 ;  /* 0x000000ff0900720c */ /* 0x000fda0003f25310 */
[----:B------:R-:W-:Y:S05]  /*0f30*/  @!P1 BRA `(.L_x_11) ;  /* 0x0000000000089947 */ /* 0x000fea0003800000 */
[----:B------:R0:W5:Y:S01]  /*0f40*/  LD.E R8, desc[UR16][R8.64] ;  /* 0x0000001008087980 */ /* 0x000162000c101900 */
[----:B------:R-:W-:Y:S05]  /*0f50*/  BRA `(.L_x_12) ;  /* 0x0000000000207947 */ /* 0x000fea0003800000 */
.L_x_11:
[----:B------:R-:W-:Y:S02]  /*0f60*/  ULDC.64 UR4, c[0x0][0x588] ;  /* 0x0001620000047ab9 */ /* 0x000fe40000000a00 */
[----:B------:R-:W-:-:S04]  /*0f70*/  ISETP.NE.U32.AND P1, PT, RZ, UR4, PT ;  /* 0x00000004ff007c0c */ /* 0x000fc8000bf25070 */
[----:B------:R-:W-:-:S13]  /*0f80*/  ISETP.NE.AND.EX P1, PT, RZ, UR5, PT, P1 ;  /* 0x00000005ff007c0c */ /* 0x000fda000bf25310 */
[----:B------:R-:W-:Y:S05]  /*0f90*/  @!P1 BRA `(.L_x_13) ;  /* 0x00000000000c9947 */ /* 0x000fea0003800000 */
[----:B------:R-:W0:Y:S02]  /*0fa0*/  LDC.64 R8, c[0x0][0x588] ;  /* 0x00016200ff087b82 */ /* 0x000e240000000a00 */
[----:B0-----:R1:W5:Y:S01]  /*0fb0*/  LDG.E R8, desc[UR16][R8.64] ;  /* 0x0000001008087981 */ /* 0x001362000c1e1900 */
[----:B------:R-:W-:Y:S05]  /*0fc0*/  BRA `(.L_x_12) ;  /* 0x0000000000047947 */ /* 0x000fea0003800000 */
.L_x_13:
[----:B------:R-:W2:Y:S02]  /*0fd0*/  LDC R8, c[0x0][0x580] ;  /* 0x00016000ff087b82 */ /* 0x000ea40000000800 */
.L_x_12:
[----:B------:R-:W-:Y:S02]  /*0fe0*/  ULDC.64 UR4, c[0x0][0x5a0] ;  /* 0x0001680000047ab9 */ /* 0x000fe40000000a00 */
[----:B------:R-:W-:-:S04]  /*0ff0*/  ISETP.NE.U32.AND P1, PT, RZ, UR4, PT ;  /* 0x00000004ff007c0c */ /* 0x000fc8000bf25070 */
[----:B------:R-:W-:-:S13]  /*1000*/  ISETP.NE.AND.EX P1, PT, RZ, UR5, PT, P1 ;  /* 0x00000005ff007c0c */ /* 0x000fda000bf25310 */
[----:B------:R-:W-:Y:S05]  /*1010*/  @!P1 BRA `(.L_x_14) ;  /* 0x00000000001c9947 */ /* 0x000fea0003800000 */
[----:B------:R-:W3:Y:S02]  /*1020*/  LDC.64 R12, c[0x0][0x5a0] ;  /* 0x00016800ff0c7b82 */ /* 0x000ee40000000a00 */
[----:B---3--:R-:W3:Y:S02]  /*1030*/  LDG.E.64 R12, desc[UR16][R12.64] ;  /* 0x000000100c0c7981 */ /* 0x008ee4000c1e1b00 */
[----:B---3--:R-:W-:-:S04]  /*1040*/  ISETP.NE.U32.AND P1, PT, R12, RZ, PT ;  /* 0x000000ff0c00720c */ /* 0x008fc80003f25070 */
[----:B------:R-:W-:-:S13]  /*1050*/  ISETP.NE.AND.EX P1, PT, R13, RZ, PT, P1 ;  /* 0x000000ff0d00720c */ /* 0x000fda0003f25310 */
[----:B------:R-:W-:Y:S05]  /*1060*/  @!P1 BRA `(.L_x_14) ;  /* 0x0000000000089947 */ /* 0x000fea0003800000 */
[----:B01----:R0:W5:Y:S01]  /*1070*/  LD.E R9, desc[UR16][R12.64] ;  /* 0x000000100c097980 */ /* 0x003162000c101900 */
[----:B------:R-:W-:Y:S05]  /*1080*/  BRA `(.L_x_15) ;  /* 0x0000000000207947 */ /* 0x000fea0003800000 */
.L_x_14:
[----:B------:R-:W-:Y:S02]  /*1090*/  ULDC.64 UR4, c[0x0][0x590] ;  /* 0x0001640000047ab9 */ /* 0x000fe40000000a00 */
[----:B------:R-:W-:-:S04]  /*10a0*/  ISETP.NE.U32.AND P1, PT, RZ, UR4, PT ;  /* 0x00000004ff007c0c */ /* 0x000fc8000bf25070 */
[----:B------:R-:W-:-:S13]  /*10b0*/  ISETP.NE.AND.EX P1, PT, RZ, UR5, PT, P1 ;  /* 0x00000005ff007c0c */ /* 0x000fda000bf25310 */
[----:B------:R-:W-:Y:S05]  /*10c0*/  @!P1 BRA `(.L_x_16) ;  /* 0x00000000000c9947 */ /* 0x000fea0003800000 */
[----:B------:R-:W0:Y:S02]  /*10d0*/  LDC.64 R12, c[0x0][0x590] ;  /* 0x00016400ff0c7b82 */ /* 0x000e240000000a00 */
[----:B01----:R1:W5:Y:S01]  /*10e0*/  LDG.E R9, desc[UR16][R12.64] ;  /* 0x000000100c097981 */ /* 0x003362000c1e1900 */
[----:B------:R-:W-:Y:S05]  /*10f0*/  BRA `(.L_x_15) ;  /* 0x0000000000047947 */ /* 0x000fea0003800000 */
.L_x_16:
[----:B01----:R-:W3:Y:S02]  /*1100*/  LDC R9, c[0x0][0x584] ;  /* 0x00016100ff097b82 */ /* 0x003ee40000000800 */
.L_x_15:
[----:B------:R-:W-:-:S13]  /*1110*/  LOP3.LUT P1, RZ, R14, 0xff, RZ, 0xc0, !PT ;  /* 0x000000ff0eff7812 */ /* 0x000fda000782c0ff */
[----:B------:R-:W-:Y:S05]  /*1120*/  @!P1 EXIT ;  /* 0x000000000000994d */ /* 0x000fea0003800000 */
[----:B------:R-:W-:Y:S01]  /*1130*/  ULDC UR4, c[0x0][0x28c] ;  /* 0x0000a30000047ab9 */ /* 0x000fe20000000800 */
[----:B------:R-:W-:Y:S01]  /*1140*/  LOP3.LUT R143, R4, 0x1, RZ, 0xfc, !PT ;  /* 0x00000001048f7812 */ /* 0x000fe200078efcff */
[----:B------:R-:W-:-:S04]  /*1150*/  UIADD3 UR4, UR4, 0x7f, URZ ;  /* 0x0000007f04047890 */ /* 0x000fc8000fffe03f */
[----:B------:R-:W-:-:S04]  /*1160*/  USHF.R.S32.HI UR5, URZ, 0x1f, UR4 ;  /* 0x0000001f3f057899 */ /* 0x000fc80008011404 */
[----:B------:R-:W-:-:S03]  /*1170*/  ULEA.HI UR5, UR5, UR4, URZ, 0x7 ;  /* 0x0000000405057291 */ /* 0x000fc6000f8f383f */
[----:B------:R-:W-:Y:S01]  /*1180*/  UMOV UR4, URZ ;  /* 0x0000003f00047c82 */ /* 0x000fe20008000000 */
[----:B------:R-:W-:-:S03]  /*1190*/  USHF.R.S32.HI UR9, URZ, 0x7, UR5 ;  /* 0x000000073f097899 */ /* 0x000fc60008011405 */
[----:B------:R-:W-:-:S09]  /*11a0*/  UMOV UR5, URZ ;  /* 0x0000003f00057c82 */ /* 0x000fd20008000000 */
.L_x_171:
[----:B------:R-:W-:Y:S01]  /*11b0*/  LOP3.LUT R11, R0, 0x80, RZ, 0xc0, !PT ;  /* 0x00000080000b7812 */ /* 0x000fe200078ec0ff */
[----:B------:R-:W4:Y:S01]  /*11c0*/  S2UR UR13, SR_CgaCtaId ;  /* 0x00000000000d79c3 */ /* 0x000f220000008800 */
[----:B------:R-:W-:Y:S01]  /*11d0*/  UMOV UR12, 0x400 ;  /* 0x00000400000c7882 */ /* 0x000fe20000000000 */
[----:B------:R-:W-:Y:S01]  /*11e0*/  UMOV UR6, URZ ;  /* 0x0000003f00067c82 */ /* 0x000fe20008000000 */
[----:B------:R-:W-:Y:S01]  /*11f0*/  SHF.R.U32.HI R11, RZ, 0x7, R11 ;  /* 0x00000007ff0b7819 */ /* 0x000fe2000001160b */
[----:B------:R-:W-:Y:S01]  /*1200*/  UMOV UR7, URZ ;  /* 0x0000003f00077c82 */ /* 0x000fe20008000000 */
[----:B------:R-:W-:Y:S01]  /*1210*/  UMOV UR18, UR5 ;  /* 0x0000000500127c82 */ /* 0x000fe20008000000 */
[----:B------:R-:W-:Y:S02]  /*1220*/  CS2R R16, SRZ ;  /* 0x0000000000107805 */ /* 0x000fe4000001ff00 */
[----:B------:R-:W-:Y:S01]  /*1230*/  CS2R R14, SRZ ;  /* 0x00000000000e7805 */ /* 0x000fe2000001ff00 */
[----:B01----:R-:W0:Y:S01]  /*1240*/  LDC R12, c[0x0][0x28c] ;  /* 0x0000a300ff0c7b82 */ /* 0x003e220000000800 */
[----:B------:R-:W1:Y:S01]  /*1250*/  SHFL.IDX PT, R11, R11, RZ, 0x1f ;  /* 0x00001fff0b0b7589 */ /* 0x000e6200000e0000 */
[----:B------:R-:W-:-:S02]  /*1260*/  CS2R R18, SRZ ;  /* 0x0000000000127805 */ /* 0x000fc4000001ff00 */
[----:B------:R-:W-:Y:S02]  /*1270*/  CS2R R20, SRZ ;  /* 0x0000000000147805 */ /* 0x000fe4000001ff00 */
[----:B------:R-:W-:Y:S02]  /*1280*/  CS2R R22, SRZ ;  /* 0x0000000000167805 */ /* 0x000fe4000001ff00 */
[----:B------:R-:W-:Y:S02]  /*1290*/  CS2R R88, SRZ ;  /* 0x0000000000587805 */ /* 0x000fe4000001ff00 */
[----:B------:R-:W-:Y:S02]  /*12a0*/  CS2R R90, SRZ ;  /* 0x00000000005a7805 */ /* 0x000fe4000001ff00 */
[----:B------:R-:W-:Y:S02]  /*12b0*/  CS2R R92, SRZ ;  /* 0x00000000005c7805 */ /* 0x000fe4000001ff00 */
        /* <DEDUP_REMOVED lines=16> */
[----:B0-----:R-:W-:Y:S02]  /*13c0*/  ISETP.GE.AND P1, PT, R12, 0x1, PT ;  /* 0x000000010c00780c */ /* 0x001fe40003f26270 */
[----:B------:R-:W-:Y:S02]  /*13d0*/  CS2R R126, SRZ ;  /* 0x00000000007e7805 */ /* 0x000fe4000001ff00 */
[----:B-1----:R-:W-:-:S02]  /*13e0*/  R2UR UR8, R11 ;  /* 0x000000000b0872ca */ /* 0x002fc400000e0000 */
[----:B------:R-:W-:Y:S02]  /*13f0*/  CS2R R128, SRZ ;  /* 0x0000000000807805 */ /* 0x000fe4000001ff00 */
[----:B------:R-:W-:Y:S02]  /*1400*/  CS2R R130, SRZ ;  /* 0x0000000000827805 */ /* 0x000fe4000001ff00 */
[----:B------:R-:W-:Y:S02]  /*1410*/  CS2R R132, SRZ ;  /* 0x0000000000847805 */ /* 0x000fe4000001ff00 */
[----:B------:R-:W-:Y:S02]  /*1420*/  CS2R R134, SRZ ;  /* 0x0000000000867805 */ /* 0x000fe4000001ff00 */
[----:B------:R-:W-:Y:S02]  /*1430*/  CS2R R136, SRZ ;  /* 0x0000000000887805 */ /* 0x000fe4000001ff00 */
[----:B------:R-:W-:-:S02]  /*1440*/  CS2R R138, SRZ ;  /* 0x00000000008a7805 */ /* 0x000fc4000001ff00 */
[----:B------:R-:W-:Y:S01]  /*1450*/  CS2R R140, SRZ ;  /* 0x00000000008c7805 */ /* 0x000fe2000001ff00 */
[----:B------:R-:W-:Y:S01]  /*1460*/  IMAD.U32 R144, RZ, RZ, UR4 ;  /* 0x00000004ff907e24 */ /* 0x000fe2000f8e00ff */
[----:B--23--:R-:W-:Y:S02]  /*1470*/  CS2R R24, SRZ ;  /* 0x0000000000187805 */ /* 0x00cfe4000001ff00 */
[----:B------:R-:W-:Y:S02]  /*1480*/  CS2R R26, SRZ ;  /* 0x00000000001a7805 */ /* 0x000fe4000001ff00 */
[----:B------:R-:W-:Y:S02]  /*1490*/  CS2R R28, SRZ ;  /* 0x00000000001c7805 */ /* 0x000fe4000001ff00 */
[----:B------:R-:W-:Y:S01]  /*14a0*/  CS2R R30, SRZ ;  /* 0x00000000001e7805 */ /* 0x000fe2000001ff00 */
[----:B------:R-:W-:Y:S01]  /*14b0*/  ULEA.HI UR10, UR8, UR8, URZ, 0x1 ;  /* 0x00000008080a7291 */ /* 0x000fe2000f8f083f */
[----:B------:R-:W-:-:S02]  /*14c0*/  CS2R R32, SRZ ;  /* 0x0000000000207805 */ /* 0x000fc4000001ff00 */
[----:B------:R-:W-:Y:S02]  /*14d0*/  CS2R R34, SRZ ;  /* 0x0000000000227805 */ /* 0x000fe4000001ff00 */
[----:B------:R-:W-:Y:S01]  /*14e0*/  CS2R R36, SRZ ;  /* 0x0000000000247805 */ /* 0x000fe2000001ff00 */
[----:B------:R-:W-:Y:S01]  /*14f0*/  ULOP3.LUT UR11, UR10, 0x7fffe, URZ, 0xc0, !UPT ;  /* 0x0007fffe0a0b7892 */ /* 0x000fe2000f8ec03f */
[----:B------:R-:W-:Y:S01]  /*1500*/  CS2R R38, SRZ ;  /* 0x0000000000267805 */ /* 0x000fe2000001ff00 */
[----:B----4-:R-:W-:Y:S01]  /*1510*/  ULEA UR10, UR13, UR12, 0x18 ;  /* 0x0000000c0d0a7291 */ /* 0x010fe2000f8ec03f */
[----:B------:R-:W-:Y:S01]  /*1520*/  CS2R R40, SRZ ;  /* 0x0000000000287805 */ /* 0x000fe2000001ff00 */
[----:B------:R-:W-:Y:S01]  /*1530*/  UIADD3 UR11, UR8, -UR11, URZ ;  /* 0x8000000b080b7290 */ /* 0x000fe2000fffe03f */
[----:B------:R-:W-:Y:S02]  /*1540*/  CS2R R42, SRZ ;  /* 0x00000000002a7805 */ /* 0x000fe4000001ff00 */
[----:B------:R-:W-:Y:S01]  /*1550*/  CS2R R44, SRZ ;  /* 0x00000000002c7805 */ /* 0x000fe2000001ff00 */
[----:B------:R-:W-:Y:S01]  /*1560*/  UMOV UR8, URZ ;  /* 0x0000003f00087c82 */ /* 0x000fe20008000000 */
[----:B------:R-:W-:Y:S01]  /*1570*/  ULEA UR11, UR11, UR10, 0xd ;  /* 0x0000000a0b0b7291 */ /* 0x000fe2000f8e683f */
[----:B------:R-:W-:-:S02]  /*1580*/  CS2R R46, SRZ ;  /* 0x00000000002e7805 */ /* 0x000fc4000001ff00 */
[----:B------:R-:W-:Y:S02]  /*1590*/  CS2R R48, SRZ ;  /* 0x0000000000307805 */ /* 0x000fe4000001ff00 */
[----:B------:R-:W-:Y:S01]  /*15a0*/  CS2R R50, SRZ ;  /* 0x0000000000327805 */ /* 0x000fe2000001ff00 */
[----:B------:R-:W-:Y:S01]  /*15b0*/  UIADD3 UR11, UR11, 0x180, URZ ;  /* 0x000001800b0b7890 */ /* 0x000fe2000fffe03f */
[----:B------:R-:W-:Y:S02]  /*15c0*/  CS2R R52, SRZ ;  /* 0x0000000000347805 */ /* 0x000fe4000001ff00 */
[----:B------:R-:W-:Y:S02]  /*15d0*/  CS2R R54, SRZ ;  /* 0x0000000000367805 */ /* 0x000fe4000001ff00 */
[----:B------:R-:W-:Y:S01]  /*15e0*/  CS2R R56, SRZ ;  /* 0x0000000000387805 */ /* 0x000fe2000001ff00 */
[----:B------:R-:W-:Y:S01]  /*15f0*/  USHF.R.U32.HI UR11, URZ, 0x4, UR11 ;  /* 0x000000043f0b7899 */ /* 0x000fe2000801160b */
[----:B------:R-:W-:-:S02]  /*1600*/  CS2R R58, SRZ ;  /* 0x00000000003a7805 */ /* 0x000fc4000001ff00 */
[----:B------:R-:W-:Y:S02]  /*1610*/  CS2R R60, SRZ ;  /* 0x00000000003c7805 */ /* 0x000fe4000001ff00 */
[----:B------:R-:W-:Y:S01]  /*1620*/  CS2R R62, SRZ ;  /* 0x00000000003e7805 */ /* 0x000fe2000001ff00 */
[----:B------:R-:W-:Y:S01]  /*1630*/  ULOP3.LUT UR11, UR11, 0x3fff, URZ, 0xc0, !UPT ;  /* 0x00003fff0b0b7892 */ /* 0x000fe2000f8ec03f */
        /* <DEDUP_REMOVED lines=11> */
[----:B------:R-:W-:Y:S01]  /*16f0*/  CS2R R86, SRZ ;  /* 0x0000000000567805 */ /* 0x000fe2000001ff00 */
[----:B------:R-:W-:Y:S06]  /*1700*/  @!P1 BRA `(.L_x_17) ;  /* 0x00000008005c9947 */ /* 0x000fec0003800000 */
[----:B------:R-:W-:-:S13]  /*1710*/  ISETP.NE.AND P2, PT, R143, 0x3, PT ;  /* 0x000000038f00780c */ /* 0x000fda0003f45270 */
[----:B------:R-:W-:Y:S05]  /*1720*/  @!P2 BRA `(.L_x_18) ;  /* 0x000000000004a947 */ /* 0x000fea0003800000 */
[----:B------:R-:W-:Y:S01]  /*1730*/  BPT.TRAP 0x1 ;  /* 0x000000040000795c */ /* 0x000fe20000300000 */
.L_x_18:
[----:B------:R-:W-:Y:S01]  /*1740*/  ULEA UR6, UR5, UR10, 0x3 ;  /* 0x0000000a05067291 */ /* 0x000fe2000f8e183f */
[----:B------:R-:W-:-:S05]  /*1750*/  IMAD.U32 R11, RZ, RZ, UR4 ;  /* 0x00000004ff0b7e24 */ /* 0x000fca000f8e00ff */
[----:B------:R-:W-:-:S04]  /*1760*/  SHF.L.U32 R11, R11, 0x1f, RZ ;  /* 0x0000001f0b0b7819 */ /* 0x000fc800000006ff */
[----:B------:R0:W1:Y:S01]  /*1770*/  SYNCS.PHASECHK.TRANS64.TRYWAIT P1, [UR6], R11 ;  /* 0x0000000bff0075a7 */ /* 0x0000620008020146 */
[----:B------:R-:W-:Y:S05]  /*1780*/  @!P2 BRA `(.L_x_19) ;  /* 0x000000000004a947 */ /* 0x000fea0003800000 */
[----:B------:R-:W-:Y:S01]  /*1790*/  BPT.TRAP 0x1 ;  /* 0x000000040000795c */ /* 0x000fe20000300000 */
.L_x_19:
[----:B-1----:R-:W-:Y:S05]  /*17a0*/  @P1 BRA `(.L_x_20) ;  /* 0x0000000000081947 */ /* 0x002fea0003800000 */
[----:B------:R-:W1:Y:S02]  /*17b0*/  SYNCS.PHASECHK.TRANS64.TRYWAIT P1, [UR6], R11 ;  /* 0x0000000bff0075a7 */ /* 0x000e640008020146 */
[----:B-1----:R-:W-:Y:S05]  /*17c0*/  @!P1 BRA `(.L_x_21) ;  /* 0x0000007c00c09947 */ /* 0x002fea0003800000 */
.L_x_20:
[----:B------:R-:W-:Y:S01]  /*17d0*/  UIADD3 UR6, UR10, 0x1c180, URZ ;  /* 0x0001c1800a067890 */ /* 0x000fe2000fffe03f */
[----:B------:R-:W-:Y:S01]  /*17e0*/  WARPGROUP.ARRIVE ;  /* 0x00000000000079c5 */ /* 0x000fe20000000000 */
[----:B------:R-:W-:Y:S01]  /*17f0*/  ULOP3.LUT UR8, UR11, 0x10000, URZ, 0xfc, !UPT ;  /* 0x000100000b087892 */ /* 0x000fe2000f8efc3f */
[----:B------:R-:W-:Y:S01]  /*1800*/  CS2R R16, SRZ ;  /* 0x0000000000107805 */ /* 0x000fe2000001ff00 */
[----:B------:R-:W-:Y:S01]  /*1810*/  USHF.R.U32.HI UR6, URZ, 0x4, UR6 ;  /* 0x000000043f067899 */ /* 0x000fe20008011606 */
[----:B------:R-:W-:Y:S01]  /*1820*/  CS2R R14, SRZ ;  /* 0x00000000000e7805 */ /* 0x000fe2000001ff00 */
[----:B------:R-:W-:Y:S01]  /*1830*/  UMOV UR13, 0x40000040 ;  /* 0x40000040000d7882 */ /* 0x000fe20000000000 */
[----:B------:R-:W-:Y:S01]  /*1840*/  UMOV UR15, 0x40000040 ;  /* 0x40000040000f7882 */ /* 0x000fe20000000000 */
[----:B------:R-:W-:Y:S01]  /*1850*/  ULOP3.LUT UR6, UR6, 0x3fff, URZ, 0xc0, !UPT ;  /* 0x00003fff06067892 */ /* 0x000fe2000f8ec03f */
[----:B------:R-:W-:Y:S02]  /*1860*/  CS2R R18, SRZ ;  /* 0x0000000000127805 */ /* 0x000fe4000001ff00 */
[----:B------:R-:W-:-:S02]  /*1870*/  CS2R R20, SRZ ;  /* 0x0000000000147805 */ /* 0x000fc4000001ff00 */
[----:B------:R-:W-:Y:S01]  /*1880*/  CS2R R22, SRZ ;  /* 0x0000000000167805 */ /* 0x000fe2000001ff00 */
[----:B------:R-:W-:Y:S01]  /*1890*/  ULOP3.LUT UR7, UR6, 0x10000, URZ, 0xfc, !UPT ;  /* 0x0001000006077892 */ /* 0x000fe2000f8efc3f */
[----:B------:R-:W-:Y:S01]  /*18a0*/  CS2R R88, SRZ ;  /* 0x0000000000587805 */ /* 0x000fe2000001ff00 */
[----:B------:R-:W-:Y:S01]  /*18b0*/  ULEA UR6, UR5, UR8, 0xa ;  /* 0x0000000805067291 */ /* 0x000fe2000f8e503f */
[----:B------:R-:W-:Y:S01]  /*18c0*/  CS2R R90, SRZ ;  /* 0x00000000005a7805 */ /* 0x000fe2000001ff00 */
[----:B------:R-:W-:Y:S01]  /*18d0*/  ULEA UR7, UR5, UR7, 0xa ;  /* 0x0000000705077291 */ /* 0x000fe2000f8e503f */
[----:B------:R-:W-:Y:S02]  /*18e0*/  CS2R R92, SRZ ;  /* 0x00000000005c7805 */ /* 0x000fe4000001ff00 */
[----:B------:R-:W-:Y:S02]  /*18f0*/  CS2R R94, SRZ ;  /* 0x00000000005e7805 */ /* 0x000fe4000001ff00 */
[----:B------:R-:W-:-:S02]  /*1900*/  CS2R R96, SRZ ;  /* 0x0000000000607805 */ /* 0x000fc4000001ff00 */
[----:B------:R-:W-:Y:S01]  /*1910*/  CS2R R98, SRZ ;  /* 0x0000000000627805 */ /* 0x000fe2000001ff00 */
[----:B------:R-:W-:Y:S01]  /*1920*/  UMOV UR12, UR6 ;  /* 0x00000006000c7c82 */ /* 0x000fe20008000000 */
[----:B------:R-:W-:Y:S01]  /*1930*/  CS2R R100, SRZ ;  /* 0x0000000000647805 */ /* 0x000fe2000001ff00 */
[----:B------:R-:W-:Y:S01]  /*1940*/  UMOV UR14, UR7 ;  /* 0x00000007000e7c82 */ /* 0x000fe20008000000 */
[----:B------:R-:W-:Y:S01]  /*1950*/  CS2R R102, SRZ ;  /* 0x0000000000667805 */ /* 0x000fe2000001ff00 */
[----:B------:R-:W-:Y:S01]  /*1960*/  QGMMA.64x128x32.F32.E4M3.E4M3 R24, gdesc[UR12], RZ, !UPT ;  /* 0x01e000000c1879f3 */ /* 0x000fe2000c7008ff */
[----:B------:R-:W-:Y:S01]  /*1970*/  UIADD3 UR12, UR6, 0x2, URZ ;  /* 0x00000002060c7890 */ /* 0x000fe2000fffe03f */
[----:B------:R-:W-:Y:S01]  /*1980*/  CS2R R104, SRZ ;  /* 0x0000000000687805 */ /* 0x000fe2000001ff00 */
[----:B------:R-:W-:Y:S01]  /*1990*/  UIADD3 UR14, UR7, 0x2, URZ ;  /* 0x00000002070e7890 */ /* 0x000fe2000fffe03f */
[----:B------:R-:W-:Y:S01]  /*19a0*/  CS2R R106, SRZ ;  /* 0x00000000006a7805 */ /* 0x000fe2000001ff00 */
[----:B------:R-:W-:Y:S01]  /*19b0*/  UMOV UR13, 0x40000040 ;  /* 0x40000040000d7882 */ /* 0x000fe20000000000 */
[----:B------:R-:W-:Y:S01]  /*19c0*/  UMOV UR15, 0x40000040 ;  /* 0x40000040000f7882 */ /* 0x000fe20000000000 */
        /* <DEDUP_REMOVED lines=16> */
[----:B------:R-:W-:Y:S01]  /*1ad0*/  CS2R R140, SRZ ;  /* 0x00000000008c7805 */ /* 0x000fe2000001ff00 */
[----:B------:R-:W-:Y:S01]  /*1ae0*/  QGMMA.64x128x32.F32.E4M3.E4M3 R24, gdesc[UR12], R24 ;  /* 0x01e000000c1879f3 */ /* 0x000fe20008700818 */
[----:B------:R-:W-:Y:S02]  /*1af0*/  UIADD3 UR12, UR6, 0x4, URZ ;  /* 0x00000004060c7890 */ /* 0x000fe4000fffe03f */
[----:B------:R-:W-:Y:S01]  /*1b00*/  UIADD3 UR14, UR7, 0x4, URZ ;  /* 0x00000004070e7890 */ /* 0x000fe2000fffe03f */
[----:B------:R-:W-:Y:S01]  /*1b10*/  UMOV UR13, 0x40000040 ;  /* 0x40000040000d7882 */ /* 0x000fe20000000000 */
[----:B------:R-:W-:-:S07]  /*1b20*/  UMOV UR15, 0x40000040 ;  /* 0x40000040000f7882 */ /* 0x000fce0000000000 */
[----:B------:R-:W-:Y:S01]  /*1b30*/  QGMMA.64x128x32.F32.E4M3.E4M3 R24, gdesc[UR12], R24 ;  /* 0x01e000000c1879f3 */ /* 0x000fe20008700818 */
[----:B------:R-:W-:Y:S02]  /*1b40*/  UIADD3 UR14, UR7, 0x6, URZ ;  /* 0x00000006070e7890 */ /* 0x000fe4000fffe03f */
[----:B------:R-:W-:Y:S01]  /*1b50*/  UIADD3 UR12, UR6, 0x6, URZ ;  /* 0x00000006060c7890 */ /* 0x000fe2000fffe03f */
[----:B------:R-:W-:Y:S01]  /*1b60*/  ULDC UR7, c[0x0][0x50c] ;  /* 0x0001430000077ab9 */ /* 0x000fe20000000800 */
[----:B------:R-:W-:Y:S01]  /*1b70*/  UMOV UR13, 0x40000040 ;  /* 0x40000040000d7882 */ /* 0x000fe20000000000 */
[----:B------:R-:W-:Y:S01]  /*1b80*/  UISETP.NE.AND UP0, UPT, UR7, 0x4, UPT ;  /* 0x000000040700788c */ /* 0x000fe2000bf05270 */
[----:B------:R-:W-:Y:S01]  /*1b90*/  UMOV UR15, 0x40000040 ;  /* 0x40000040000f7882 */ /* 0x000fe20000000000 */
[----:B------:R-:W-:Y:S02]  /*1ba0*/  UMOV UR6, 0x4 ;  /* 0x0000000400067882 */ /* 0x000fe40000000000 */
[----:B------:R-:W-:-:S06]  /*1bb0*/  USEL UR7, URZ, 0x1, UP0 ;  /* 0x000000013f077887 */ /* 0x000fcc0008000000 */
[----:B------:R-:W-:Y:S01]  /*1bc0*/  ISETP.NE.AND P1, PT, RZ, UR7, PT ;  /* 0x00000007ff007c0c */ /* 0x000fe2000bf25270 */
[----:B------:R-:W-:-:S12]  /*1bd0*/  QGMMA.64x128x32.F32.E4M3.E4M3 R24, gdesc[UR12], R24, gsb0 ;  /* 0x01e000000c1879f3 */ /* 0x000fd80008000818 */
[----:B------:R-:W-:Y:S05]  /*1be0*/  @!P1 BRA `(.L_x_22) ;  /* 0x0000000400089947 */ /* 0x000fea0003800000 */
[----:B------:R-:W-:Y:S02]  /*1bf0*/  WARPGROUP.DEPBAR.LE gsb0, 0x0 ;  /* 0x00008000000079c5 */ /* 0x000fe40000010000 */
[----:B------:R-:W-:-:S01]  /*1c00*/  FADD R141, RZ, R24 ;  /* 0x00000018ff8d7221 */ /* 0x000fc20000000000 */
[----:B------:R-:W-:Y:S01]  /*1c10*/  FADD R140, RZ, R25 ;  /* 0x00000019ff8c7221 */ /* 0x000fe20000000000 */
        /* <DEDUP_REMOVED lines=62> */
[----:B------:R-:W-:-:S06]  /*2000*/  UMOV UR6, URZ ;  /* 0x0000003f00067c82 */ /* 0x000fcc0008000000 */
.L_x_22:
[----:B------:R-:W-:-:S04]  /*2010*/  UIADD3 UR18, UR5, 0x1, URZ ;  /* 0x0000000105127890 */ /* 0x000fc8000fffe03f */
[----:B------:R-:W-:-:S04]  /*2020*/  UISETP.NE.AND UP0, UPT, UR18, 0x7, UPT ;  /* 0x000000071200788c */ /* 0x000fc8000bf05270 */
[----:B------:R-:W-:Y:S02]  /*2030*/  USEL UR8, URZ, 0x1, UP0 ;  /* 0x000000013f087887 */ /* 0x000fe40008000000 */
[----:B------:R-:W-:Y:S02]  /*2040*/  USEL UR18, UR18, URZ, UP0 ;  /* 0x0000003f12127287 */ /* 0x000fe40008000000 */
[----:B------:R-:W-:-:S06]  /*2050*/  ULOP3.LUT UR8, UR4, UR8, URZ, 0x3c, !UPT ;  /* 0x0000000804087292 */ /* 0x000fcc000f8e3c3f */
[----:B------:R-:W-:Y:S01]  /*2060*/  IMAD.U32 R144, RZ, RZ, UR8 ;  /* 0x00000008ff907e24 */ /* 0x000fe2000f8e00ff */
[----:B------:R-:W-:-:S06]  /*2070*/  UMOV UR8, 0x1 ;  /* 0x0000000100087882 */ /* 0x000fcc0000000000 */
.L_x_17:
[----:B------:R-:W-:-:S04]  /*2080*/  UISETP.LT.AND UP0, UPT, UR9, 0x1, UPT ;  /* 0x000000010900788c */ /* 0x000fc8000bf01270 */
[----:B------:R-:W-:-:S04]  /*2090*/  USEL UR12, UR9, 0x1, UP0 ;  /* 0x00000001090c7887 */ /* 0x000fc80008000000 */
[----:B------:R-:W-:-:S04]  /*20a0*/  UIADD3 UR12, UR9, -UR12, URZ ;  /* 0x8000000c090c7290 */ /* 0x000fc8000fffe03f */
[----:B------:R-:W-:-:S06]  /*20b0*/  UISETP.GE.AND UP0, UPT, UR12, 0x1, UPT ;  /* 0x000000010c00788c */ /* 0x000fcc000bf06270 */
[----:B------:R-:W-:-:S13]  /*20c0*/  PLOP3.LUT P1, PT, PT, PT, UP0, 0x80, 0x0 ;  /* 0x000000000000781c */ /* 0x000fda0003f2f008 */
[----:B------:R-:W-:Y:S05]  /*20d0*/  @!P1 BRA `(.L_x_23) ;  /* 0x0000000800349947 */ /* 0x000fea0003800000 */
[----:B01----:R-:W-:Y:S01]  /*20e0*/  IMAD.U32 R11, RZ, RZ, UR12 ;  /* 0x0000000cff0b7e24 */ /* 0x003fe2000f8e00ff */
[----:B------:R-:W-:Y:S01]  /*20f0*/  ULDC UR19, c[0x0][0x50c] ;  /* 0x0001430000137ab9 */ /* 0x000fe20000000800 */
[----:B------:R-:W-:-:S07]  /*2100*/  IMAD.U32 R12, RZ, RZ, UR5 ;  /* 0x00000005ff0c7e24 */ /* 0x000fce000f8e00ff */
.L_x_31:
[----:B------:R-:W-:-:S13]  /*2110*/  ISETP.NE.AND P2, PT, R143, 0x3, PT ;  /* 0x000000038f00780c */ /* 0x000fda0003f45270 */
[----:B0-----:R-:W-:Y:S05]  /*2120*/  @!P2 BRA `(.L_x_24) ;  /* 0x000000000004a947 */ /* 0x001fea0003800000 */
[----:B------:R-:W-:Y:S01]  /*2130*/  BPT.TRAP 0x1 ;  /* 0x000000040000795c */ /* 0x000fe20000300000 */
.L_x_24:
[----:B------:R-:W0:Y:S01]  /*2140*/  S2UR UR12, SR_CgaCtaId ;  /* 0x00000000000c79c3 */ /* 0x000e220000008800 */
[----:B------:R-:W-:Y:S01]  /*2150*/  UMOV UR10, 0x400 ;  /* 0x00000400000a7882 */ /* 0x000fe20000000000 */
[----:B------:R-:W-:Y:S01]  /*2160*/  SHF.L.U32 R13, R144, 0x1f, RZ ;  /* 0x0000001f900d7819 */ /* 0x000fe200000006ff */
[----:B0-----:R-:W-:-:S04]  /*2170*/  ULEA UR10, UR12, UR10, 0x18 ;  /* 0x0000000a0c0a7291 */ /* 0x001fc8000f8ec03f */
[----:B------:R-:W-:-:S09]  /*2180*/  ULEA UR12, UR18, UR10, 0x3 ;  /* 0x0000000a120c7291 */ /* 0x000fd2000f8e183f */
[----:B------:R0:W1:Y:S01]  /*2190*/  SYNCS.PHASECHK.TRANS64.TRYWAIT P1, [UR12], R13 ;  /* 0x0000000dff0075a7 */ /* 0x000062000802014c */
[----:B------:R-:W-:Y:S05]  /*21a0*/  @!P2 BRA `(.L_x_25) ;  /* 0x000000000004a947 */ /* 0x000fea0003800000 */
[----:B------:R-:W-:Y:S01]  /*21b0*/  BPT.TRAP 0x1 ;  /* 0x000000040000795c */ /* 0x000fe20000300000 */
.L_x_25:
[----:B-1----:R-:W-:Y:S05]  /*21c0*/  @P1 BRA `(.L_x_26) ;  /* 0x0000000000081947 */ /* 0x002fea0003800000 */
[----:B------:R-:W1:Y:S02]  /*21d0*/  SYNCS.PHASECHK.TRANS64.TRYWAIT P1, [UR12], R13 ;  /* 0x0000000dff0075a7 */ /* 0x000e64000802014c */
[----:B-1----:R-:W-:Y:S05]  /*21e0*/  @!P1 BRA `(.L_x_27) ;  /* 0x0000007400509947 */ /* 0x002fea0003800000 */
.L_x_26:
[----:B------:R-:W-:Y:S01]  /*21f0*/  UIADD3 UR12, UR10, 0x1c180, URZ ;  /* 0x0001c1800a0c7890 */ /* 0x000fe2000fffe03f */
[----:B------:R-:W-:Y:S01]  /*2200*/  WARPGROUP.ARRIVE ;  /* 0x00000000000079c5 */ /* 0x000fe20000000000 */
[----:B------:R-:W-:Y:S02]  /*2210*/  UISETP.NE.AND UP0, UPT, UR7, URZ, UPT ;  /* 0x0000003f0700728c */ /* 0x000fe4000bf05270 */
[----:B------:R-:W-:Y:S02]  /*2220*/  USHF.R.U32.HI UR12, URZ, 0x4, UR12 ;  /* 0x000000043f0c7899 */ /* 0x000fe4000801160c */
[----:B------:R-:W-:Y:S02]  /*2230*/  USEL UR8, UR8, URZ, !UP0 ;  /* 0x0000003f08087287 */ /* 0x000fe4000c000000 */
[----:B------:R-:W-:Y:S02]  /*2240*/  ULOP3.LUT UR12, UR12, 0x3fff, URZ, 0xc0, !UPT ;  /* 0x00003fff0c0c7892 */ /* 0x000fe4000f8ec03f */
[----:B------:R-:W-:-:S02]  /*2250*/  UISETP.NE.U32.AND UP0, UPT, UR8, URZ, UPT ;  /* 0x0000003f0800728c */ /* 0x000fc4000bf05070 */
[----:B------:R-:W-:Y:S02]  /*2260*/  ULOP3.LUT UR7, UR11, 0x10000, URZ, 0xfc, !UPT ;  /* 0x000100000b077892 */ /* 0x000fe4000f8efc3f */
[----:B------:R-:W-:Y:S02]  /*2270*/  ULOP3.LUT UR8, UR12, 0x10000, URZ, 0xfc, !UPT ;  /* 0x000100000c087892 */ /* 0x000fe4000f8efc3f */
[----:B------:R-:W-:Y:S02]  /*2280*/  ULEA UR7, UR18, UR7, 0xa ;  /* 0x0000000712077291 */ /* 0x000fe4000f8e503f */
[----:B------:R-:W-:Y:S01]  /*2290*/  ULEA UR8, UR18, UR8, 0xa ;  /* 0x0000000812087291 */ /* 0x000fe2000f8e503f */
[----:B------:R-:W-:Y:S01]  /*22a0*/  UMOV UR13, 0x40000040 ;  /* 0x40000040000d7882 */ /* 0x000fe20000000000 */
[----:B------:R-:W-:Y:S01]  /*22b0*/  UMOV UR15, 0x40000040 ;  /* 0x40000040000f7882 */ /* 0x000fe20000000000 */
[----:B------:R-:W-:Y:S02]  /*22c0*/  UIADD3 UR6, UR6, 0x4, URZ ;  /* 0x0000000406067890 */ /* 0x000fe4000fffe03f */
[----:B------:R-:W-:-:S02]  /*22d0*/  UMOV UR12, UR7 ;  /* 0x00000007000c7c82 */ /* 0x000fc40008000000 */
[----:B------:R-:W-:Y:S02]  /*22e0*/  UMOV UR14, UR8 ;  /* 0x00000008000e7c82 */ /* 0x000fe40008000000 */
[----:B------:R-:W-:Y:S01]  /*22f0*/  QGMMA.64x128x32.F32.E4M3.E4M3 R24, gdesc[UR12], R24, UP0 ;  /* 0x01e000000c1879f3 */ /* 0x000fe2000bf00818 */
[----:B------:R-:W-:Y:S02]  /*2300*/  UIADD3 UR12, UR7, 0x2, URZ ;  /* 0x00000002070c7890 */ /* 0x000fe4000fffe03f */
[----:B------:R-:W-:Y:S01]  /*2310*/  UIADD3 UR14, UR8, 0x2, URZ ;  /* 0x00000002080e7890 */ /* 0x000fe2000fffe03f */
[----:B------:R-:W-:Y:S01]  /*2320*/  UMOV UR13, 0x40000040 ;  /* 0x40000040000d7882 */ /* 0x000fe20000000000 */
[----:B------:R-:W-:Y:S01]  /*2330*/  UMOV UR15, 0x40000040 ;  /* 0x40000040000f7882 */ /* 0x000fe20000000000 */
[----:B------:R-:W-:-:S06]  /*2340*/  UISETP.NE.AND UP0, UPT, UR6, UR19, UPT ;  /* 0x000000130600728c */ /* 0x000fcc000bf05270 */
        /* <DEDUP_REMOVED lines=8> */
[----:B------:R-:W-:Y:S01]  /*23d0*/  UMOV UR13, 0x40000040 ;  /* 0x40000040000d7882 */ /* 0x000fe20000000000 */
[----:B------:R-:W-:Y:S01]  /*23e0*/  UMOV UR15, 0x40000040 ;  /* 0x40000040000f7882 */ /* 0x000fe20000000000 */
[----:B------:R-:W-:-:S06]  /*23f0*/  USEL UR7, URZ, 0x1, UP0 ;  /* 0x000000013f077887 */ /* 0x000fcc0008000000 */
[----:B------:R-:W-:Y:S01]  /*2400*/  ISETP.NE.AND P1, PT, RZ, UR7, PT ;  /* 0x00000007ff007c0c */ /* 0x000fe2000bf25270 */
[----:B------:R-:W-:Y:S03]  /*2410*/  QGMMA.64x128x32.F32.E4M3.E4M3 R24, gdesc[UR12], R24, gsb0 ;  /* 0x01e000000c1879f3 */ /* 0x000fe60008000818 */
[----:B------:R-:W-:-:S09]  /*2420*/  WARPGROUP.DEPBAR.LE gsb0, 0x1 ;  /* 0x00008000000079c5 */ /* 0x000fd20000010100 */
[----:B------:R-:W-:Y:S05]  /*2430*/  @!P1 BRA `(.L_x_28) ;  /* 0x0000000400089947 */ /* 0x000fea0003800000 */
[----:B------:R-:W-:Y:S02]  /*2440*/  WARPGROUP.DEPBAR.LE gsb0, 0x0 ;  /* 0x00008000000079c5 */ /* 0x000fe40000010000 */
[----:B------:R-:W-:-:S01]  /*2450*/  FADD R141, R24, R141 ;  /* 0x0000008d188d7221 */ /* 0x000fc20000000000 */
[----:B------:R-:W-:Y:S01]  /*2460*/  FADD R140, R25, R140 ;  /* 0x0000008c198c7221 */ /* 0x000fe20000000000 */
        /* <DEDUP_REMOVED lines=62> */
[----:B------:R-:W-:-:S06]  /*2850*/  UMOV UR6, URZ ;  /* 0x0000003f00067c82 */ /* 0x000fcc0008000000 */
.L_x_28:
[----:B------:R-:W-:Y:S05]  /*2860*/  @!P2 BRA `(.L_x_29) ;  /* 0x000000000004a947 */ /* 0x000fea0003800000 */
[----:B------:R-:W-:Y:S01]  /*2870*/  BPT.TRAP 0x1 ;  /* 0x000000040000795c */ /* 0x000fe20000300000 */
.L_x_29:
[----:B01----:R-:W-:Y:S02]  /*2880*/  @P0 LEA R13, R12, UR10, 0x3 ;  /* 0x0000000a0c0d0c11 */ /* 0x003fe4000f8e18ff */
[----:B------:R-:W-:-:S03]  /*2890*/  ISETP.GT.U32.AND P1, PT, R4, 0x1, PT ;  /* 0x000000010400780c */ /* 0x000fc60003f24070 */
[----:B------:R-:W-:-:S05]  /*28a0*/  @P0 VIADD R142, R13, 0x38 ;  /* 0x000000380d8e0836 */ /* 0x000fca0000000000 */
[----:B------:R-:W-:-:S04]  /*28b0*/  @P0 PRMT R142, R5, 0x654, R142 ;  /* 0x00000654058e0816 */ /* 0x000fc8000000008e */
[----:B------:R0:W-:Y:S01]  /*28c0*/  @P0 SYNCS.ARRIVE.TRANS64.RED.A1T0 RZ, [R142+URZ], RZ ;  /* 0x000000ff8eff09a7 */ /* 0x0001e2000810043f */
[----:B------:R-:W-:Y:S05]  /*28d0*/  @P1 BRA `(.L_x_30) ;  /* 0x0000000000041947 */ /* 0x000fea0003800000 */
[----:B------:R-:W-:Y:S01]  /*28e0*/  BPT.TRAP 0x1 ;  /* 0x000000040000795c */ /* 0x000fe20000300000 */
.L_x_30:
[----:B------:R-:W-:Y:S01]  /*28f0*/  UIADD3 UR18, UR18, 0x1, URZ ;  /* 0x0000000112127890 */ /* 0x000fe2000fffe03f */
[C---:B------:R-:W-:Y:S01]  /*2900*/  ISETP.GT.AND P2, PT, R11.reuse, 0x1, PT ;  /* 0x000000010b00780c */ /* 0x040fe20003f44270 */
[----:B------:R-:W-:Y:S02]  /*2910*/  VIADD R12, R12, 0x1 ;  /* 0x000000010c0c7836 */ /* 0x000fe40000000000 */
[----:B------:R-:W-:Y:S01]  /*2920*/  UISETP.NE.AND UP0, UPT, UR18, 0x7, UPT ;  /* 0x000000071200788c */ /* 0x000fe2000bf05270 */
[----:B------:R-:W-:Y:S02]  /*2930*/  VIADD R11, R11, 0xffffffff ;  /* 0xffffffff0b0b7836 */ /* 0x000fe40000000000 */
[C---:B------:R-:W-:Y:S01]  /*2940*/  ISETP.NE.AND P1, PT, R12.reuse, 0x7, PT ;  /* 0x000000070c00780c */ /* 0x040fe20003f25270 */
[----:B------:R-:W-:Y:S02]  /*2950*/  USEL UR8, URZ, 0x1, UP0 ;  /* 0x000000013f087887 */ /* 0x000fe40008000000 */
[----:B------:R-:W-:Y:S01]  /*2960*/  USEL UR18, UR18, URZ, UP0 ;  /* 0x0000003f12127287 */ /* 0x000fe20008000000 */
[----:B------:R-:W-:-:S03]  /*2970*/  SEL R12, R12, RZ, P1 ;  /* 0x000000ff0c0c7207 */ /* 0x000fc60000800000 */
[----:B------:R-:W-:Y:S01]  /*2980*/  LOP3.LUT R144, R144, UR8, RZ, 0x3c, !PT ;  /* 0x0000000890907c12 */ /* 0x000fe2000f8e3cff */
[----:B------:R-:W-:Y:S01]  /*2990*/  UMOV UR8, 0x1 ;  /* 0x0000000100087882 */ /* 0x000fe20000000000 */
[----:B------:R-:W-:Y:S06]  /*29a0*/  @P2 BRA `(.L_x_31) ;  /* 0xfffffff400d82947 */ /* 0x000fec000383ffff */
.L_x_23:
[----:B------:R-:W-:Y:S01]  /*29b0*/  UISETP.NE.AND UP0, UPT, UR6, URZ, UPT ;  /* 0x0000003f0600728c */ /* 0x000fe2000bf05270 */
[----:B01----:R-:W0:Y:S03]  /*29c0*/  LDC R11, c[0x0][0x28c] ;  /* 0x0000a300ff0b7b82 */ /* 0x003e260000000800 */
[----:B------:R-:W-:-:S06]  /*29d0*/  USEL UR6, URZ, 0x1, !UP0 ;  /* 0x000000013f067887 */ /* 0x000fcc000c000000 */
[----:B------:R-:W-:Y:S02]  /*29e0*/  ISETP.NE.AND P1, PT, RZ, UR6, PT ;  /* 0x00000006ff007c0c */ /* 0x000fe4000bf25270 */
[----:B0-----:R-:W-:-:S11]  /*29f0*/  ISETP.GE.AND P2, PT, R11, 0x1, PT ;  /* 0x000000010b00780c */ /* 0x001fd60003f46270 */
[----:B------:R-:W-:Y:S05]  /*2a00*/  @!P1 BRA `(.L_x_32) ;  /* 0x0000000400049947 */ /* 0x000fea0003800000 */
[----:B------:R-:W-:Y:S02]  /*2a10*/  WARPGROUP.DEPBAR.LE gsb0, 0x0 ;  /* 0x00008000000079c5 */ /* 0x000fe40000010000 */
[----:B------:R-:W-:Y:S01]  /*2a20*/  FADD R141, R24, R141 ;  /* 0x0000008d188d7221 */ /* 0x000fe20000000000 */
        /* <DEDUP_REMOVED lines=62> */
[----:B------:R-:W-:-:S07]  /*2e10*/  FADD R16, R16, R87 ;  /* 0x0000005710107221 */ /* 0x000fce0000000000 */
.L_x_32:
[----:B------:R-:W-:Y:S02]  /*2e20*/  WARPGROUP.DEPBAR.LE gsb0, 0x0 ;  /* 0x00008000000079c5 */ /* 0x000fe40000010000 */
[----:B------:R-:W-:Y:S05]  /*2e30*/  @!P2 BRA `(.L_x_33) ;  /* 0x000000000058a947 */ /* 0x000fea0003800000 */
[----:B------:R-:W-:-:S13]  /*2e40*/  ISETP.NE.AND P1, PT, R143, 0x3, PT ;  /* 0x000000038f00780c */ /* 0x000fda0003f25270 */
[----:B------:R-:W-:Y:S05]  /*2e50*/  @!P1 BRA `(.L_x_34) ;  /* 0x0000000000049947 */ /* 0x000fea0003800000 */
[----:B------:R-:W-:Y:S01]  /*2e60*/  BPT.TRAP 0x1 ;  /* 0x000000040000795c */ /* 0x000fe20000300000 */
.L_x_34:
[----:B------:R-:W-:Y:S01]  /*2e70*/  BSSY B0, `(.L_x_35) ;  /* 0x0000010000007945 */ /* 0x000fe20003800000 */
[----:B------:R-:W-:-:S03]  /*2e80*/  ISETP.GT.U32.AND P1, PT, R4, 0x1, PT ;  /* 0x000000010400780c */ /* 0x000fc60003f24070 */
[----:B------:R-:W-:Y:S10]  /*2e90*/  @!P0 BRA `(.L_x_36) ;  /* 0x0000000000348947 */ /* 0x000ff40003800000 */
[----:B------:R-:W-:-:S04]  /*2ea0*/  UISETP.LT.AND UP0, UPT, UR9, 0x1, UPT ;  /* 0x000000010900788c */ /* 0x000fc8000bf01270 */
[----:B------:R-:W-:-:S04]  /*2eb0*/  USEL UR8, UR9, 0x1, UP0 ;  /* 0x0000000109087887 */ /* 0x000fc80008000000 */
[----:B------:R-:W-:-:S04]  /*2ec0*/  UIADD3 UR8, UR5, UR9, -UR8 ;  /* 0x0000000905087290 */ /* 0x000fc8000fffe808 */
[----:B------:R-:W-:-:S04]  /*2ed0*/  UIMAD.WIDE.U32 UR6, UR8, 0x24924925, URZ ;  /* 0x24924925080678a5 */ /* 0x000fc8000f8e003f */
[----:B------:R-:W-:-:S04]  /*2ee0*/  UIADD3 UR6, UR8, -UR7, URZ ;  /* 0x8000000708067290 */ /* 0x000fc8000fffe03f */
[----:B------:R-:W-:-:S04]  /*2ef0*/  ULEA.HI UR6, UR6, UR7, URZ, 0x1f ;  /* 0x0000000706067291 */ /* 0x000fc8000f8ff83f */
[----:B------:R-:W-:-:S04]  /*2f00*/  USHF.R.U32.HI UR6, URZ, 0x2, UR6 ;  /* 0x000000023f067899 */ /* 0x000fc80008011606 */
[----:B------:R-:W-:-:S04]  /*2f10*/  UIMAD UR6, UR6, -0x7, UR8 ;  /* 0xfffffff9060678a4 */ /* 0x000fc8000f8e0208 */
[----:B------:R-:W-:-:S04]  /*2f20*/  ULEA UR6, UR6, UR10, 0x3 ;  /* 0x0000000a06067291 */ /* 0x000fc8000f8e183f */
[----:B------:R-:W-:-:S06]  /*2f30*/  UIADD3 UR6, UR6, 0x38, URZ ;  /* 0x0000003806067890 */ /* 0x000fcc000fffe03f */
[----:B------:R-:W-:-:S05]  /*2f40*/  IMAD.U32 R12, RZ, RZ, UR6 ;  /* 0x00000006ff0c7e24 */ /* 0x000fca000f8e00ff */
[----:B------:R-:W-:-:S04]  /*2f50*/  PRMT R11, R5, 0x654, R12 ;  /* 0x00000654050b7816 */ /* 0x000fc8000000000c */
[----:B------:R0:W-:Y:S03]  /*2f60*/  SYNCS.ARRIVE.TRANS64.RED.A1T0 RZ, [R11+URZ], RZ ;  /* 0x000000ff0bff79a7 */ /* 0x0001e6000810043f */
.L_x_36:
[----:B------:R-:W-:Y:S05]  /*2f70*/  BSYNC B0 ;  /* 0x0000000000007941 */ /* 0x000fea0003800000 */
.L_x_35:
[----:B------:R-:W-:Y:S05]  /*2f80*/  @P1 BRA `(.L_x_33) ;  /* 0x0000000000041947 */ /* 0x000fea0003800000 */
[----:B------:R-:W-:Y:S01]  /*2f90*/  BPT.TRAP 0x1 ;  /* 0x000000040000795c */ /* 0x000fe20000300000 */
.L_x_33:
[----:B------:R-:W1:Y:S01]  /*2fa0*/  LDC R28, c[0x0][0x288] ;  /* 0x0000a200ff1c7b82 */ /* 0x000e620000000800 */
[--C-:B0-----:R-:W-:Y:S01]  /*2fb0*/  SHF.R.U32.HI R11, RZ, 0x2, R0.reuse ;  /* 0x00000002ff0b7819 */ /* 0x101fe20000011600 */
[----:B------:R-:W-:Y:S01]  /*2fc0*/  UIADD3 UR8, UR9, UR5, URZ ;  /* 0x0000000509087290 */ /* 0x000fe2000fffe03f */
[----:B------:R-:W-:Y:S01]  /*2fd0*/  SHF.R.U32.HI R24, RZ, 0x7, R0 ;  /* 0x00000007ff187819 */ /* 0x000fe20000011600 */
[----:B------:R-:W-:Y:S01]  /*2fe0*/  IMAD.SHL.U32 R31, R10, 0x80, RZ ;  /* 0x000000800a1f7824 */ /* 0x000fe200078e00ff */
[----:B------:R-:W-:Y:S01]  /*2ff0*/  LOP3.LUT R13, R0, 0x60, RZ, 0xc0, !PT ;  /* 0x00000060000d7812 */ /* 0x000fe200078ec0ff */
[----:B------:R-:W-:Y:S01]  /*3000*/  UISETP.GT.U32.AND UP0, UPT, UR8, 0x6, UPT ;  /* 0x000000060800788c */ /* 0x000fe2000bf04070 */
[----:B------:R-:W-:Y:S01]  /*3010*/  LOP3.LUT R12, R11, 0x7, RZ, 0xc0, !PT ;  /* 0x000000070b0c7812 */ /* 0x000fe200078ec0ff */
[----:B------:R-:W-:Y:S01]  /*3020*/  UIMAD.WIDE.U32 UR6, UR8, 0x24924925, URZ ;  /* 0x24924925080678a5 */ /* 0x000fe2000f8e003f */
[----:B------:R-:W-:Y:S01]  /*3030*/  LOP3.LUT R11, R24, 0x1, RZ, 0xc0, !PT ;  /* 0x00000001180b7812 */ /* 0x000fe200078ec0ff */
[----:B------:R-:W-:Y:S01]  /*3040*/  IMAD.SHL.U32 R33, R7, 0x80, RZ ;  /* 0x0000008007217824 */ /* 0x000fe200078e00ff */
[----:B------:R-:W-:Y:S01]  /*3050*/  SHF.R.U32.HI R27, RZ, 0x1, R13 ;  /* 0x00000001ff1b7819 */ /* 0x000fe2000001160d */
[----:B------:R-:W-:Y:S01]  /*3060*/  ULDC UR12, c[0x0][0x284] ;  /* 0x0000a100000c7ab9 */ /* 0x000fe20000000800 */
[----:B------:R-:W-:Y:S01]  /*3070*/  UISETP.LT.U32.AND UP0, UPT, UR9, 0x7, UP0 ;  /* 0x000000070900788c */ /* 0x000fe20008701070 */
[----:B------:R-:W-:Y:S01]  /*3080*/  IMAD.SHL.U32 R13, R11, 0x40, RZ ;  /* 0x000000400b0d7824 */ /* 0x000fe200078e00ff */
[----:B------:R-:W-:Y:S01]  /*3090*/  IADD3 R24, RZ, -R27, -R12 ;  /* 0x8000001bff187210 */ /* 0x000fe20007ffe80c */
[----:B------:R-:W-:Y:S01]  /*30a0*/  UIADD3 UR5, UR8, -UR7, URZ ;  /* 0x8000000708057290 */ /* 0x000fe2000fffe03f */
[----:B------:R-:W-:Y:S01]  /*30b0*/  SHF.R.S32.HI R32, RZ, 0x1f, R6 ;  /* 0x0000001fff207819 */ /* 0x000fe20000011406 */
[----:B------:R-:W-:Y:S01]  /*30c0*/  UISETP.GE.U32.AND UP1, UPT, UR9, 0x7, UPT ;  /* 0x000000070900788c */ /* 0x000fe2000bf26070 */
[----:B------:R-:W-:Y:S01]  /*30d0*/  LOP3.LUT R13, R13, 0x40, R12, 0xe2, !PT ;  /* 0x000000400d0d7812 */ /* 0x000fe200078ee20c */
[----:B------:R-:W-:Y:S01]  /*30e0*/  IMAD R12, R11, -0x40, R24 ;  /* 0xffffffc00b0c7824 */ /* 0x000fe200078e0218 */
[----:B------:R-:W-:Y:S01]  /*30f0*/  LOP3.LUT R11, R0, 0x3, RZ, 0xc0, !PT ;  /* 0x00000003000b7812 */ /* 0x000fe200078ec0ff */
[----:B------:R-:W-:Y:S01]  /*3100*/  USEL UR6, URZ, 0x1, !UP0 ;  /* 0x000000013f067887 */ /* 0x000fe2000c000000 */
[----:B------:R-:W-:Y:S01]  /*3110*/  IMAD.WIDE R24, R7, 0x80, RZ ;  /* 0x0000008007187825 */ /* 0x000fe200078e02ff */
[----:B-1----:R-:W-:Y:S01]  /*3120*/  ISETP.GE.AND P1, PT, R31, R28, PT ;  /* 0x0000001c1f00720c */ /* 0x002fe20003f26270 */
[----:B------:R-:W-:-:S02]  /*3130*/  ULEA.HI UR5, UR5, UR7, URZ, 0x1f ;  /* 0x0000000705057291 */ /* 0x000fc4000f8ff83f */
[----:B------:R-:W-:Y:S01]  /*3140*/  IMAD R26, R11, -0x2, R28 ;  /* 0xfffffffe0b1a7824 */ /* 0x000fe200078e021c */
[----:B------:R-:W-:Y:S01]  /*3150*/  ISETP.GE.OR P1, PT, R33, UR12, P1 ;  /* 0x0000000c21007c0c */ /* 0x000fe20008f26670 */
[----:B------:R-:W-:Y:S01]  /*3160*/  IMAD.SHL.U32 R28, R0, 0x2, RZ ;  /* 0x00000002001c7824 */ /* 0x000fe200078e00ff */
[----:B------:R-:W-:Y:S01]  /*3170*/  ULDC.64 UR10, c[0x0][0x5d0] ;  /* 0x00017400000a7ab9 */ /* 0x000fe20000000a00 */
[----:B------:R-:W-:Y:S01]  /*3180*/  ULOP3.LUT UR4, UR4, UR6, URZ, 0x3c, !UPT ;  /* 0x0000000604047292 */ /* 0x000fe2000f8e3c3f */
[----:B------:R-:W-:Y:S01]  /*3190*/  IMAD R11, R32, UR10, RZ ;  /* 0x0000000a200b7c24 */ /* 0x000fe2000f8e02ff */
[----:B------:R-:W-:Y:S01]  /*31a0*/  USHF.R.U32.HI UR5, URZ, 0x2, UR5 ;  /* 0x000000023f057899 */ /* 0x000fe20008011605 */
[----:B------:R-:W-:Y:S02]  /*31b0*/  LOP3.LUT R28, R31, 0x6, R28, 0xf8, !PT ;  /* 0x000000061f1c7812 */ /* 0x000fe400078ef81c */
[----:B------:R-:W-:Y:S01]  /*31c0*/  IMAD R7, R6, UR11, R11 ;  /* 0x0000000b06077c24 */ /* 0x000fe2000f8e020b */
[----:B------:R-:W-:Y:S01]  /*31d0*/  @UP1 ULOP3.LUT UR4, UR4, 0x1, UR5, 0x78, !UPT ;  /* 0x0000000104041892 */ /* 0x000fe2000f8e7805 */
[----:B------:R-:W-:Y:S01]  /*31e0*/  SHF.R.S32.HI R29, RZ, 0x1f, R28 ;  /* 0x0000001fff1d7819 */ /* 0x000fe2000001141c */
[----:B------:R-:W-:Y:S01]  /*31f0*/  UIMAD UR5, UR5, -0x7, UR8 ;  /* 0xfffffff9050578a4 */ /* 0x000fe2000f8e0208 */
[----:B------:R-:W-:-:S02]  /*3200*/  IADD3 R33, -R33, UR12, R12 ;  /* 0x0000000c21217c10 */ /* 0x000fc4000fffe10c */
[----:B------:R-:W-:Y:S01]  /*3210*/  LOP3.LUT R35, R24, R13, R27, 0xfe, !PT ;  /* 0x0000000d18237212 */ /* 0x000fe200078efe1b */
[----:B------:R-:W-:-:S04]  /*3220*/  IMAD.WIDE.U32 R10, R6, UR10, R28 ;  /* 0x0000000a060a7c25 */ /* 0x000fc8000f8e001c */
[----:B------:R-:W-:Y:S02]  /*3230*/  IMAD.IADD R27, R26, 0x1, -R31 ;  /* 0x000000011a1b7824 */ /* 0x000fe400078e0a1f */
[----:B------:R-:W-:Y:S02]  /*3240*/  IMAD.IADD R11, R11, 0x1, R7 ;  /* 0x000000010b0b7824 */ /* 0x000fe400078e0207 */
[----:B------:R-:W-:Y:S01]  /*3250*/  IMAD.MOV.U32 R26, RZ, RZ, -0x1 ;  /* 0xffffffffff1a7424 */ /* 0x000fe200078e00ff */
[----:B------:R-:W-:Y:S06]  /*3260*/  @P1 BRA `(.L_x_37) ;  /* 0x0000004400a41947 */ /* 0x000fec0003800000 */
[----:B------:R-:W0:Y:S01]  /*3270*/  LDC.64 R30, c[0x0][0x5c8] ;  /* 0x00017200ff1e7b82 */ /* 0x000e220000000a00 */
[----:B------:R-:W-:Y:S01]  /*3280*/  ULDC.64 UR6, c[0x0][0x5c0] ;  /* 0x0001700000067ab9 */ /* 0x000fe20000000a00 */
[----:B------:R-:W-:Y:S01]  /*3290*/  BSSY B0, `(.L_x_37) ;  /* 0x0000466000007945 */ /* 0x000fe20003800000 */
[-C--:B0-----:R-:W-:Y:S02]  /*32a0*/  IMAD R12, R25, R30.reuse, RZ ;  /* 0x0000001e190c7224 */ /* 0x081fe400078e02ff */
[----:B------:R-:W-:-:S04]  /*32b0*/  IMAD.WIDE.U32 R10, R35, R30, R10 ;  /* 0x0000001e230a7225 */ /* 0x000fc800078e000a */
[----:B------:R-:W-:Y:S01]  /*32c0*/  IMAD R13, R35, R31, R12 ;  /* 0x0000001f230d7224 */ /* 0x000fe200078e020c */
[----:B------:R-:W-:Y:S02]  /*32d0*/  LEA R7, P1, R30, R10, 0x3 ;  /* 0x0000000a1e077211 */ /* 0x000fe400078218ff */
[----:B------:R-:W-:Y:S01]  /*32e0*/  IADD3 R12, P2, R10, UR6, RZ ;  /* 0x000000060a0c7c10 */ /* 0x000fe2000ff5e0ff */
[----:B------:R-:W-:Y:S01]  /*32f0*/  IMAD.IADD R13, R11, 0x1, R13 ;  /* 0x000000010b0d7824 */ /* 0x000fe200078e020d */
[----:B------:R-:W-:-:S04]  /*3300*/  IADD3 R10, P4, R7, UR6, RZ ;  /* 0x00000006070a7c10 */ /* 0x000fc8000ff9e0ff */
[----:B------:R-:W-:Y:S02]  /*3310*/  LEA.HI.X R7, R30, R13, R31, 0x3, P1 ;  /* 0x0000000d1e077211 */ /* 0x000fe400008f1c1f */
[----:B---3-5:R-:W-:Y:S02]  /*3320*/  FSETP.NEU.AND P1, PT, R9, RZ, PT ;  /* 0x000000ff0900720b */ /* 0x028fe40003f2d000 */
[----:B------:R-:W-:Y:S02]  /*3330*/  IADD3.X R13, R13, UR7, RZ, P2, !PT ;  /* 0x000000070d0d7c10 */ /* 0x000fe400097fe4ff */
[----:B------:R-:W-:-:S09]  /*3340*/  IADD3.X R11, R7, UR7, RZ, P4, !PT ;  /* 0x00000007070b7c10 */ /* 0x000fd2000a7fe4ff */
[----:B------:R-:W-:Y:S05]  /*3350*/  @!P1 BRA `(.L_x_38) ;  /* 0x00000034005c9947 */ /* 0x000fea0003800000 */
[----:B------:R-:W-:Y:S01]  /*3360*/  ULDC.64 UR6, c[0x0][0x5b8] ;  /* 0x00016e0000067ab9 */ /* 0x000fe20000000a00 */
[----:B------:R-:W-:Y:S01]  /*3370*/  ISETP.GE.AND P1, PT, R33, 0x1, PT ;  /* 0x000000012100780c */ /* 0x000fe20003f26270 */
[----:B------:R-:W-:Y:S01]  /*3380*/  IMAD R7, R32, UR6, RZ ;  /* 0x0000000620077c24 */ /* 0x000fe2000f8e02ff */
[----:B------:R-:W-:Y:S01]  /*3390*/  ULDC.64 UR10, c[0x0][0x5a8] ;  /* 0x00016a00000a7ab9 */ /* 0x000fe20000000a00 */
[C---:B------:R-:W-:Y:S01]  /*33a0*/  IMAD.WIDE.U32 R28, R6.reuse, UR6, R28 ;  /* 0x00000006061c7c25 */ /* 0x040fe2000f8e001c */
[----:B------:R-:W-:Y:S01]  /*33b0*/  ISETP.LT.OR P5, PT, R27, 0x1, !P1 ;  /* 0x000000011b00780c */ /* 0x000fe20004fa1670 */
[----:B------:R-:W-:Y:S02]  /*33c0*/  BSSY B1, `(.L_x_39) ;  /* 0x000000c000017945 */ /* 0x000fe40003800000 */
[----:B------:R-:W-:Y:S01]  /*33d0*/  IMAD R7, R6, UR7, R7 ;  /* 0x0000000706077c24 */ /* 0x000fe2000f8e0207 */
[----:B------:R-:W-:Y:S02]  /*33e0*/  ULDC.64 UR6, c[0x0][0x5b0] ;  /* 0x00016c0000067ab9 */ /* 0x000fe40000000a00 */
[----:B------:R-:W-:-:S02]  /*33f0*/  IMAD R30, R25, UR6, RZ ;  /* 0x00000006191e7c24 */ /* 0x000fc4000f8e02ff */
[----:B------:R-:W-:Y:S02]  /*3400*/  IMAD.IADD R29, R29, 0x1, R7 ;  /* 0x000000011d1d7824 */ /* 0x000fe400078e0207 */
[C-C-:B------:R-:W-:Y:S01]  /*3410*/  IMAD R31, R35.reuse, UR7, R30.reuse ;  /* 0x00000007231f7c24 */ /* 0x140fe2000f8e021e */
[----:B------:R-:W-:Y:S01]  /*3420*/  PRMT R30, RZ, 0x7610, R30 ;  /* 0x00007610ff1e7816 */ /* 0x000fe2000000001e */
[----:B------:R-:W-:-:S03]  /*3430*/  IMAD.WIDE.U32 R6, R35, UR6, R28 ;  /* 0x0000000623067c25 */ /* 0x000fc6000f8e001c */
[----:B------:R-:W-:-:S04]  /*3440*/  IADD3 R6, P2, R6, UR10, RZ ;  /* 0x0000000a06067c10 */ /* 0x000fc8000ff5e0ff */
[----:B------:R-:W-:Y:S01]  /*3450*/  IADD3.X R7, R7, UR11, R31, P2, !PT ;  /* 0x0000000b07077c10 */ /* 0x000fe200097fe41f */
[----:B------:R-:W-:Y:S08]  /*3460*/  @P5 BRA `(.L_x_40) ;  /* 0x0000000000045947 */ /* 0x000ff00003800000 */
[----:B------:R0:W5:Y:S02]  /*3470*/  LDG.E.U8 R30, desc[UR16][R6.64] ;  /* 0x00000010061e7981 */ /* 0x000164000c1e1100 */
.L_x_40:
[----:B------:R-:W-:Y:S05]  /*3480*/  BSYNC B1 ;  /* 0x0000000000017941 */ /* 0x000fea0003800000 */
.L_x_39:
[----:B-----5:R-:W-:Y:S01]  /*3490*/  LOP3.LUT R30, R30, 0xff, RZ, 0xc0, !PT ;  /* 0x000000ff1e1e7812 */ /* 0x020fe200078ec0ff */
[----:B------:R-:W-:Y:S01]  /*34a0*/  BSSY B1, `(.L_x_41) ;  /* 0x000000b000017945 */ /* 0x000fe20003800000 */
[----:B------:R-:W-:Y:S02]  /*34b0*/  ISETP.LT.OR P4, PT, R27, 0x2, !P1 ;  /* 0x000000021b00780c */ /* 0x000fe40004f81670 */
[----:B------:R-:W-:-:S05]  /*34c0*/  F2FP.F16.E4M3.UNPACK_B R30, R30 ;  /* 0x0000001eff1e723e */ /* 0x000fca00020006ff */
[----:B------:R-:W-:-:S05]  /*34d0*/  HADD2.F32 R30, -RZ, R30.H0_H0 ;  /* 0x2000001eff1e7230 */ /* 0x000fca0000004100 */
[----:B------:R-:W-:-:S04]  /*34e0*/  FMUL R30, R30, R9 ;  /* 0x000000091e1e7220 */ /* 0x000fc80000400000 */
[----:B--2---:R-:W-:-:S05]  /*34f0*/  FFMA R30, R141, R8, R30 ;  /* 0x000000088d1e7223 */ /* 0x004fca000000001e */
[----:B------:R-:W-:Y:S02]  /*3500*/  F2FP.SATFINITE.E4M3.F32.PACK_AB_MERGE_C R31, RZ, R30, RZ ;  /* 0x0000001eff1f723e */ /* 0x000fe400048070ff */
[----:B------:R-:W-:-:S03]  /*3510*/  PRMT R30, RZ, 0x7610, R30 ;  /* 0x00007610ff1e7816 */ /* 0x000fc6000000001e */
[----:B------:R1:W-:Y:S01]  /*3520*/  @!P5 STG.E.U8 desc[UR16][R12.64], R31 ;  /* 0x0000001f0c00d986 */ /* 0x0003e2000c101110 */
[----:B------:R-:W-:Y:S05]  /*3530*/  @P4 BRA `(.L_x_42) ;  /* 0x0000000000044947 */ /* 0x000fea0003800000 */
[----:B------:R2:W5:Y:S02]  /*3540*/  LDG.E.U8 R30, desc[UR16][R6.64+0x1] ;  /* 0x00000110061e7981 */ /* 0x000564000c1e1100 */
.L_x_42:
[----:B------:R-:W-:Y:S05]  /*3550*/  BSYNC B1 ;  /* 0x0000000000017941 */ /* 0x000fea0003800000 */
.L_x_41:
[----:B-----5:R-:W-:Y:S01]  /*3560*/  LOP3.LUT R30, R30, 0xff, RZ, 0xc0, !PT ;  /* 0x000000ff1e1e7812 */ /* 0x020fe200078ec0ff */
[----:B------:R-:W-:Y:S01]  /*3570*/  BSSY B1, `(.L_x_43) ;  /* 0x0000013000017945 */ /* 0x000fe20003800000 */
[----:B-1----:R-:W-:Y:S02]  /*3580*/  IADD3 R31, P2, R35, 0x8, RZ ;  /* 0x00000008231f7810 */ /* 0x002fe40007f5e0ff */
[----:B------:R-:W-:-:S03]  /*3590*/  F2FP.F16.E4M3.UNPACK_B R30, R30 ;  /* 0x0000001eff1e723e */ /* 0x000fc600020006ff */
[----:B------:R-:W-:Y:S01]  /*35a0*/  IMAD.X R24, RZ, RZ, R25, P2 ;  /* 0x000000ffff187224 */ /* 0x000fe200010e0619 */
[----:B------:R-:W-:Y:S01]  /*35b0*/  ISETP.GE.AND P2, PT, R33, 0x9, PT ;  /* 0x000000092100780c */ /* 0x000fe20003f46270 */
[----:B------:R-:W-:Y:S02]  /*35c0*/  HADD2.F32 R30, -RZ, R30.H0_H0 ;  /* 0x2000001eff1e7230 */ /* 0x000fe40000004100 */
[----:B------:R-:W-:Y:S01]  /*35d0*/  IMAD R24, R24, UR6, RZ ;  /* 0x0000000618187c24 */ /* 0x000fe2000f8e02ff */
[----:B------:R-:W-:Y:S01]  /*35e0*/  ISETP.LT.OR P5, PT, R27, 0x1, !P2 ;  /* 0x000000011b00780c */ /* 0x000fe200057a1670 */
[----:B------:R-:W-:-:S04]  /*35f0*/  IMAD.WIDE.U32 R28, R31, UR6, R28 ;  /* 0x000000061f1c7c25 */ /* 0x000fc8000f8e001c */
[----:B------:R-:W-:Y:S01]  /*3600*/  FMUL R25, R30, R9 ;  /* 0x000000091e197220 */ /* 0x000fe20000400000 */
[----:B------:R-:W-:-:S03]  /*3610*/  IMAD R31, R31, UR7, R24 ;  /* 0x000000071f1f7c24 */ /* 0x000fc6000f8e0218 */
[----:B------:R-:W-:Y:S01]  /*3620*/  FFMA R25, R140, R8, R25 ;  /* 0x000000088c197223 */ /* 0x000fe20000000019 */
[----:B------:R-:W-:Y:S02]  /*3630*/  IADD3 R24, P6, R28, UR10, RZ ;  /* 0x0000000a1c187c10 */ /* 0x000fe4000ffde0ff */
[----:B------:R-:W-:Y:S02]  /*3640*/  PRMT R28, RZ, 0x7610, R28 ;  /* 0x00007610ff1c7816 */ /* 0x000fe4000000001c */
[----:B------:R-:W-:Y:S02]  /*3650*/  F2FP.SATFINITE.E4M3.F32.PACK_AB_MERGE_C R33, RZ, R25, RZ ;  /* 0x00000019ff21723e */ /* 0x000fe400048070ff */
[----:B------:R-:W-:-:S03]  /*3660*/  IADD3.X R25, R29, UR11, R31, P6, !PT ;  /* 0x0000000b1d197c10 */ /* 0x000fc6000b7fe41f */
[----:B------:R1:W-:Y:S01]  /*3670*/  @!P4 STG.E.U8 desc[UR16][R12.64+0x1], R33 ;  /* 0x000001210c00c986 */ /* 0x0003e2000c101110 */
[----:B------:R-:W-:Y:S05]  /*3680*/  @P5 BRA `(.L_x_44) ;  /* 0x0000000000045947 */ /* 0x000fea0003800000 */
[----:B------:R3:W5:Y:S02]  /*3690*/  LDG.E.U8 R28, desc[UR16][R24.64] ;  /* 0x00000010181c7981 */ /* 0x000764000c1e1100 */
.L_x_44:
[----:B------:R-:W-:Y:S05]  /*36a0*/  BSYNC B1 ;  /* 0x0000000000017941 */ /* 0x000fea0003800000 */
.L_x_43:
[----:B-----5:R-:W-:Y:S01]  /*36b0*/  LOP3.LUT R28, R28, 0xff, RZ, 0xc0, !PT ;  /* 0x000000ff1c1c7812 */ /* 0x020fe200078ec0ff */
[----:B------:R-:W-:Y:S01]  /*36c0*/  BSSY B1, `(.L_x_45) ;  /* 0x000000b000017945 */ /* 0x000fe20003800000 */
[----:B------:R-:W-:Y:S02]  /*36d0*/  ISETP.LT.OR P4, PT, R27, 0x2, !P2 ;  /* 0x000000021b00780c */ /* 0x000fe40005781670 */
[----:B------:R-:W-:-:S05]  /*36e0*/  F2FP.F16.E4M3.UNPACK_B R28, R28 ;  /* 0x0000001cff1c723e */ /* 0x000fca00020006ff */
[----:B------:R-:W-:-:S05]  /*36f0*/  HADD2.F32 R28, -RZ, R28.H0_H0 ;  /* 0x2000001cff1c7230 */ /* 0x000fca0000004100 */
[----:B------:R-:W-:-:S04]  /*3700*/  FMUL R28, R28, R9 ;  /* 0x000000091c1c7220 */ /* 0x000fc80000400000 */
[----:B------:R-:W-:-:S05]  /*3710*/  FFMA R28, R139, R8, R28 ;  /* 0x000000088b1c7223 */ /* 0x000fca000000001c */
[----:B------:R-:W-:Y:S02]  /*3720*/  F2FP.SATFINITE.E4M3.F32.PACK_AB_MERGE_C R29, RZ, R28, RZ ;  /* 0x0000001cff1d723e */ /* 0x000fe400048070ff */
[----:B------:R-:W-:-:S03]  /*3730*/  PRMT R28, RZ, 0x7610, R28 ;  /* 0x00007610ff1c7816 */ /* 0x000fc6000000001c */
[----:B------:R4:W-:Y:S01]  /*3740*/  @!P5 STG.E.U8 desc[UR16][R10.64], R29 ;  /* 0x0000001d0a00d986 */ /* 0x0009e2000c101110 */
[----:B------:R-:W-:Y:S05]  /*3750*/  @P4 BRA `(.L_x_46) ;  /* 0x0000000000044947 */ /* 0x000fea0003800000 */
[----:B------:R0:W5:Y:S02]  /*3760*/  LDG.E.U8 R28, desc[UR16][R24.64+0x1] ;  /* 0x00000110181c7981 */ /* 0x000164000c1e1100 */
.L_x_46:
[----:B------:R-:W-:Y:S05]  /*3770*/  BSYNC B1 ;  /* 0x0000000000017941 */ /* 0x000fea0003800000 */
.L_x_45:
[----:B-----5:R-:W-:Y:S01]  /*3780*/  LOP3.LUT R28, R28, 0xff, RZ, 0xc0, !PT ;  /* 0x000000ff1c1c7812 */ /* 0x020fe200078ec0ff */
[----:B------:R-:W-:Y:S01]  /*3790*/  BSSY B1, `(.L_x_47) ;  /* 0x000000b000017945 */ /* 0x000fe20003800000 */
[----:B------:R-:W-:Y:S02]  /*37a0*/  ISETP.LT.OR P5, PT, R27, 0x9, !P1 ;  /* 0x000000091b00780c */ /* 0x000fe40004fa1670 */
[----:B------:R-:W-:-:S05]  /*37b0*/  F2FP.F16.E4M3.UNPACK_B R28, R28 ;  /* 0x0000001cff1c723e */ /* 0x000fca00020006ff */
[----:B------:R-:W-:-:S05]  /*37c0*/  HADD2.F32 R28, -RZ, R28.H0_H0 ;  /* 0x2000001cff1c7230 */ /* 0x000fca0000004100 */
[----:B----4-:R-:W-:Y:S01]  /*37d0*/  FMUL R29, R28, R9 ;  /* 0x000000091c1d7220 */ /* 0x010fe20000400000 */
[----:B------:R-:W-:-:S03]  /*37e0*/  PRMT R28, RZ, 0x7610, R28 ;  /* 0x00007610ff1c7816 */ /* 0x000fc6000000001c */
[----:B------:R-:W-:-:S05]  /*37f0*/  FFMA R29, R138, R8, R29 ;  /* 0x000000088a1d7223 */ /* 0x000fca000000001d */
[----:B------:R-:W-:-:S05]  /*3800*/  F2FP.SATFINITE.E4M3.F32.PACK_AB_MERGE_C R29, RZ, R29, RZ ;  /* 0x0000001dff1d723e */ /* 0x000fca00048070ff */
[----:B------:R4:W-:Y:S01]  /*3810*/  @!P4 STG.E.U8 desc[UR16][R10.64+0x1], R29 ;  /* 0x0000011d0a00c986 */ /* 0x0009e2000c101110 */
[----:B------:R-:W-:Y:S05]  /*3820*/  @P5 BRA `(.L_x_48) ;  /* 0x0000000000045947 */ /* 0x000fea0003800000 */
[----:B------:R0:W5:Y:S02]  /*3830*/  LDG.E.U8 R28, desc[UR16][R6.64+0x8] ;  /* 0x00000810061c7981 */ /* 0x000164000c1e1100 */
.L_x_48:
[----:B------:R-:W-:Y:S05]  /*3840*/  BSYNC B1 ;  /* 0x0000000000017941 */ /* 0x000fea0003800000 */
.L_x_47:
[----:B-----5:R-:W-:Y:S01]  /*3850*/  LOP3.LUT R28, R28, 0xff, RZ, 0xc0, !PT ;  /* 0x000000ff1c1c7812 */ /* 0x020fe200078ec0ff */
[----:B------:R-:W-:Y:S01]  /*3860*/  BSSY B1, `(.L_x_49) ;  /* 0x000000b000017945 */ /* 0x000fe20003800000 */
[----:B------:R-:W-:Y:S02]  /*3870*/  ISETP.LT.OR P4, PT, R27, 0xa, !P1 ;  /* 0x0000000a1b00780c */ /* 0x000fe40004f81670 */
[----:B------:R-:W-:-:S05]  /*3880*/  F2FP.F16.E4M3.UNPACK_B R28, R28 ;  /* 0x0000001cff1c723e */ /* 0x000fca00020006ff */
[----:B------:R-:W-:-:S05]  /*3890*/  HADD2.F32 R28, -RZ, R28.H0_H0 ;  /* 0x2000001cff1c7230 */ /* 0x000fca0000004100 */
[----:B------:R-:W-:-:S04]  /*38a0*/  FMUL R28, R28, R9 ;  /* 0x000000091c1c7220 */ /* 0x000fc80000400000 */
[----:B------:R-:W-:-:S05]  /*38b0*/  FFMA R28, R137, R8, R28 ;  /* 0x00000008891c7223 */ /* 0x000fca000000001c */
[----:B----4-:R-:W-:Y:S02]  /*38c0*/  F2FP.SATFINITE.E4M3.F32.PACK_AB_MERGE_C R29, RZ, R28, RZ ;  /* 0x0000001cff1d723e */ /* 0x010fe400048070ff */
[----:B------:R-:W-:-:S03]  /*38d0*/  PRMT R28, RZ, 0x7610, R28 ;  /* 0x00007610ff1c7816 */ /* 0x000fc6000000001c */
[----:B------:R4:W-:Y:S01]  /*38e0*/  @!P5 STG.E.U8 desc[UR16][R12.64+0x8], R29 ;  /* 0x0000081d0c00d986 */ /* 0x0009e2000c101110 */
[----:B------:R-:W-:Y:S05]  /*38f0*/  @P4 BRA `(.L_x_50) ;  /* 0x0000000000044947 */ /* 0x000fea0003800000 */
[----:B------:R0:W5:Y:S02]  /*3900*/  LDG.E.U8 R28, desc[UR16][R6.64+0x9] ;  /* 0x00000910061c7981 */ /* 0x000164000c1e1100 */
.L_x_50:
[----:B------:R-:W-:Y:S05]  /*3910*/  BSYNC B1 ;  /* 0x0000000000017941 */ /* 0x000fea0003800000 */
.L_x_49:
        /* <DEDUP_REMOVED lines=12> */
.L_x_52:
[----:B------:R-:W-:Y:S05]  /*39e0*/  BSYNC B1 ;  /* 0x0000000000017941 */ /* 0x000fea0003800000 */
.L_x_51:
        /* <DEDUP_REMOVED lines=12> */
.L_x_54:
[----:B------:R-:W-:Y:S05]  /*3ab0*/  BSYNC B1 ;  /* 0x0000000000017941 */ /* 0x000fea0003800000 */
.L_x_53:
        /* <DEDUP_REMOVED lines=12> */
.L_x_56:
[----:B------:R-:W-:Y:S05]  /*3b80*/  BSYNC B1 ;  /* 0x0000000000017941 */ /* 0x000fea0003800000 */
.L_x_55:
        /* <DEDUP_REMOVED lines=12> */
.L_x_58:
[----:B------:R-:W-:Y:S05]  /*3c50*/  BSYNC B1 ;  /* 0x0000000000017941 */ /* 0x000fea0003800000 */
.L_x_57:
        /* <DEDUP_REMOVED lines=12> */
.L_x_60:
[----:B------:R-:W-:Y:S05]  /*3d20*/  BSYNC B1 ;  /* 0x0000000000017941 */ /* 0x000fea0003800000 */
.L_x_59:
        /* <DEDUP_REMOVED lines=12> */
.L_x_62:
[----:B------:R-:W-:Y:S05]  /*3df0*/  BSYNC B1 ;  /* 0x0000000000017941 */ /* 0x000fea0003800000 */
.L_x_61:
        /* <DEDUP_REMOVED lines=12> */
.L_x_64:
[----:B------:R-:W-:Y:S05]  /*3ec0*/  BSYNC B1 ;  /* 0x0000000000017941 */ /* 0x000fea0003800000 */
.L_x_63:
        /* <DEDUP_REMOVED lines=12> */
.L_x_66:
[----:B------:R-:W-:Y:S05]  /*3f90*/  BSYNC B1 ;  /* 0x0000000000017941 */ /* 0x000fea0003800000 */
.L_x_65:
        /* <DEDUP_REMOVED lines=12> */
.L_x_68:
[----:B------:R-:W-:Y:S05]  /*4060*/  BSYNC B1 ;  /* 0x0000000000017941 */ /* 0x000fea0003800000 */
.L_x_67:
        /* <DEDUP_REMOVED lines=12> */
.L_x_70:
[----:B------:R-:W-:Y:S05]  /*4130*/  BSYNC B1 ;  /* 0x0000000000017941 */ /* 0x000fea0003800000 */
.L_x_69:
        /* <DEDUP_REMOVED lines=12> */
.L_x_72:
[----:B------:R-:W-:Y:S05]  /*4200*/  BSYNC B1 ;  /* 0x0000000000017941 */ /* 0x000fea0003800000 */
.L_x_71:
        /* <DEDUP_REMOVED lines=12> */
.L_x_74:
[----:B------:R-:W-:Y:S05]  /*42d0*/  BSYNC B1 ;  /* 0x0000000000017941 */ /* 0x000fea0003800000 */
.L_x_73:
        /* <DEDUP_REMOVED lines=12> */
.L_x_76:
[----:B------:R-:W-:Y:S05]  /*43a0*/  BSYNC B1 ;  /* 0x0000000000017941 */ /* 0x000fea0003800000 */
.L_x_75:
        /* <DEDUP_REMOVED lines=12> */
.L_x_78:
[----:B------:R-:W-:Y:S05]  /*4470*/  BSYNC B1 ;  /* 0x0000000000017941 */ /* 0x000fea0003800000 */
.L_x_77:
        /* <DEDUP_REMOVED lines=12> */
.L_x_80:
[----:B------:R-:W-:Y:S05]  /*4540*/  BSYNC B1 ;  /* 0x0000000000017941 */ /* 0x000fea0003800000 */
.L_x_79:
        /* <DEDUP_REMOVED lines=12> */
.L_x_82:
[----:B------:R-:W-:Y:S05]  /*4610*/  BSYNC B1 ;  /* 0x0000000000017941 */ /* 0x000fea0003800000 */
.L_x_81:
        /* <DEDUP_REMOVED lines=12> */
.L_x_84:
[----:B------:R-:W-:Y:S05]  /*46e0*/  BSYNC B1 ;  /* 0x0000000000017941 */ /* 0x000fea0003800000 */
.L_x_83:
        /* <DEDUP_REMOVED lines=12> */
.L_x_86:
[----:B------:R-:W-:Y:S05]  /*47b0*/  BSYNC B1 ;  /* 0x0000000000017941 */ /* 0x000fea0003800000 */
.L_x_85:
        /* <DEDUP_REMOVED lines=12> */
.L_x_88:
[----:B------:R-:W-:Y:S05]  /*4880*/  BSYNC B1 ;  /* 0x0000000000017941 */ /* 0x000fea0003800000 */
.L_x_87:
        /* <DEDUP_REMOVED lines=12> */
.L_x_90:
[----:B------:R-:W-:Y:S05]  /*4950*/  BSYNC B1 ;  /* 0x0000000000017941 */ /* 0x000fea0003800000 */
.L_x_89:
        /* <DEDUP_REMOVED lines=12> */
.L_x_92:
[----:B------:R-:W-:Y:S05]  /*4a20*/  BSYNC B1 ;  /* 0x0000000000017941 */ /* 0x000fea0003800000 */
.L_x_91:
        /* <DEDUP_REMOVED lines=12> */
.L_x_94:
[----:B------:R-:W-:Y:S05]  /*4af0*/  BSYNC B1 ;  /* 0x0000000000017941 */ /* 0x000fea0003800000 */
.L_x_93:
        /* <DEDUP_REMOVED lines=12> */
.L_x_96:
[----:B------:R-:W-:Y:S05]  /*4bc0*/  BSYNC B1 ;  /* 0x0000000000017941 */ /* 0x000fea0003800000 */
.L_x_95:
        /* <DEDUP_REMOVED lines=12> */
.L_x_98:
[----:B------:R-:W-:Y:S05]  /*4c90*/  BSYNC B1 ;  /* 0x0000000000017941 */ /* 0x000fea0003800000 */
.L_x_97:
        /* <DEDUP_REMOVED lines=12> */
.L_x_100:
[----:B------:R-:W-:Y:S05]  /*4d60*/  BSYNC B1 ;  /* 0x0000000000017941 */ /* 0x000fea0003800000 */
.L_x_99:
        /* <DEDUP_REMOVED lines=12> */
.L_x_102:
[----:B------:R-:W-:Y:S05]  /*4e30*/  BSYNC B1 ;  /* 0x0000000000017941 */ /* 0x000fea0003800000 */
.L_x_101:
        /* <DEDUP_REMOVED lines=12> */
.L_x_104:
[----:B------:R-:W-:Y:S05]  /*4f00*/  BSYNC B1 ;  /* 0x0000000000017941 */ /* 0x000fea0003800000 */
.L_x_103:
        /* <DEDUP_REMOVED lines=12> */
.L_x_106:
[----:B------:R-:W-:Y:S05]  /*4fd0*/  BSYNC B1 ;  /* 0x0000000000017941 */ /* 0x000fea0003800000 */
.L_x_105:
        /* <DEDUP_REMOVED lines=12> */
.L_x_108:
[----:B------:R-:W-:Y:S05]  /*50a0*/  BSYNC B1 ;  /* 0x0000000000017941 */ /* 0x000fea0003800000 */
.L_x_107:
        /* <DEDUP_REMOVED lines=12> */
.L_x_110:
[----:B------:R-:W-:Y:S05]  /*5170*/  BSYNC B1 ;  /* 0x0000000000017941 */ /* 0x000fea0003800000 */
.L_x_109:
        /* <DEDUP_REMOVED lines=12> */
.L_x_112:
[----:B------:R-:W-:Y:S05]  /*5240*/  BSYNC B1 ;  /* 0x0000000000017941 */ /* 0x000fea0003800000 */
.L_x_111:
        /* <DEDUP_REMOVED lines=12> */
.L_x_114:
[----:B------:R-:W-:Y:S05]  /*5310*/  BSYNC B1 ;  /* 0x0000000000017941 */ /* 0x000fea0003800000 */
.L_x_113:
        /* <DEDUP_REMOVED lines=12> */
.L_x_116:
[----:B------:R-:W-:Y:S05]  /*53e0*/  BSYNC B1 ;  /* 0x0000000000017941 */ /* 0x000fea0003800000 */
.L_x_115:
        /* <DEDUP_REMOVED lines=12> */
.L_x_118:
[----:B------:R-:W-:Y:S05]  /*54b0*/  BSYNC B1 ;  /* 0x0000000000017941 */ /* 0x000fea0003800000 */
.L_x_117:
        /* <DEDUP_REMOVED lines=12> */
.L_x_120:
[----:B------:R-:W-:Y:S05]  /*5580*/  BSYNC B1 ;  /* 0x0000000000017941 */ /* 0x000fea0003800000 */
.L_x_119:
        /* <DEDUP_REMOVED lines=12> */
.L_x_122:
[----:B------:R-:W-:Y:S05]  /*5650*/  BSYNC B1 ;  /* 0x0000000000017941 */ /* 0x000fea0003800000 */
.L_x_121:
        /* <DEDUP_REMOVED lines=12> */
.L_x_124:
[----:B------:R-:W-:Y:S05]  /*5720*/  BSYNC B1 ;  /* 0x0000000000017941 */ /* 0x000fea0003800000 */
.L_x_123:
        /* <DEDUP_REMOVED lines=12> */
.L_x_126:
[----:B------:R-:W-:Y:S05]  /*57f0*/  BSYNC B1 ;  /* 0x0000000000017941 */ /* 0x000fea0003800000 */
.L_x_125:
        /* <DEDUP_REMOVED lines=12> */
.L_x_128:
[----:B------:R-:W-:Y:S05]  /*58c0*/  BSYNC B1 ;  /* 0x0000000000017941 */ /* 0x000fea0003800000 */
.L_x_127:
        /* <DEDUP_REMOVED lines=12> */
.L_x_130:
[----:B------:R-:W-:Y:S05]  /*5990*/  BSYNC B1 ;  /* 0x0000000000017941 */ /* 0x000fea0003800000 */
.L_x_129:
        /* <DEDUP_REMOVED lines=12> */
.L_x_132:
[----:B------:R-:W-:Y:S05]  /*5a60*/  BSYNC B1 ;  /* 0x0000000000017941 */ /* 0x000fea0003800000 */
.L_x_131:
        /* <DEDUP_REMOVED lines=12> */
.L_x_134:
[----:B------:R-:W-:Y:S05]  /*5b30*/  BSYNC B1 ;  /* 0x0000000000017941 */ /* 0x000fea0003800000 */
.L_x_133:
        /* <DEDUP_REMOVED lines=12> */
.L_x_136:
[----:B------:R-:W-:Y:S05]  /*5c00*/  BSYNC B1 ;  /* 0x0000000000017941 */ /* 0x000fea0003800000 */
.L_x_135:
        /* <DEDUP_REMOVED lines=12> */
.L_x_138:
[----:B------:R-:W-:Y:S05]  /*5cd0*/  BSYNC B1 ;  /* 0x0000000000017941 */ /* 0x000fea0003800000 */
.L_x_137:
        /* <DEDUP_REMOVED lines=12> */
.L_x_140:
[----:B------:R-:W-:Y:S05]  /*5da0*/  BSYNC B1 ;  /* 0x0000000000017941 */ /* 0x000fea0003800000 */
.L_x_139:
        /* <DEDUP_REMOVED lines=12> */
.L_x_142:
[----:B------:R-:W-:Y:S05]  /*5e70*/  BSYNC B1 ;  /* 0x0000000000017941 */ /* 0x000fea0003800000 */
.L_x_141:
        /* <DEDUP_REMOVED lines=12> */
.L_x_144:
[----:B------:R-:W-:Y:S05]  /*5f40*/  BSYNC B1 ;  /* 0x0000000000017941 */ /* 0x000fea0003800000 */
.L_x_143:
        /* <DEDUP_REMOVED lines=12> */
.L_x_146:
[----:B------:R-:W-:Y:S05]  /*6010*/  BSYNC B1 ;  /* 0x0000000000017941 */ /* 0x000fea0003800000 */
.L_x_145:
        /* <DEDUP_REMOVED lines=12> */
.L_x_148:
[----:B------:R-:W-:Y:S05]  /*60e0*/  BSYNC B1 ;  /* 0x0000000000017941 */ /* 0x000fea0003800000 */
.L_x_147:
[----:B-----5:R-:W-:Y:S01]  /*60f0*/  LOP3.LUT R28, R28, 0xff, RZ, 0xc0, !PT ;  /* 0x000000ff1c1c7812 */ /* 0x020fe200078ec0ff */
[----:B------:R-:W-:Y:S01]  /*6100*/  BSSY B1, `(.L_x_149) ;  /* 0x000000b000017945 */ /* 0x000fe20003800000 */
[----:B------:R-:W-:Y:S02]  /*6110*/  ISETP.LT.OR P4, PT, R27, 0x6a, !P2 ;  /* 0x0000006a1b00780c */ /* 0x000fe40005781670 */
[----:B------:R-:W-:-:S05]  /*6120*/  F2FP.F16.E4M3.UNPACK_B R28, R28 ;  /* 0x0000001cff1c723e */ /* 0x000fca00020006ff */
[----:B------:R-:W-:-:S05]  /*6130*/  HADD2.F32 R28, -RZ, R28.H0_H0 ;  /* 0x2000001cff1c7230 */ /* 0x000fca0000004100 */
[----:B------:R-:W-:-:S04]  /*6140*/  FMUL R28, R28, R9 ;  /* 0x000000091c1c7220 */ /* 0x000fc80000400000 */
[----:B------:R-:W-:Y:S01]  /*6150*/  FFMA R28, R23, R8, R28 ;  /* 0x00000008171c7223 */ /* 0x000fe2000000001c */
[----:B------:R-:W-:-:S04]  /*6160*/  PRMT R23, RZ, 0x7610, R23 ;  /* 0x00007610ff177816 */ /* 0x000fc80000000017 */
[----:B----4-:R-:W-:-:S05]  /*6170*/  F2FP.SATFINITE.E4M3.F32.PACK_AB_MERGE_C R29, RZ, R28, RZ ;  /* 0x0000001cff1d723e */ /* 0x010fca00048070ff */
[----:B------:R4:W-:Y:S01]  /*6180*/  @!P5 STG.E.U8 desc[UR16][R10.64+0x68], R29 ;  /* 0x0000681d0a00d986 */ /* 0x0009e2000c101110 */
[----:B------:R-:W-:Y:S05]  /*6190*/  @P4 BRA `(.L_x_150) ;  /* 0x0000000000044947 */ /* 0x000fea0003800000 */
[----:B------:R0:W5:Y:S02]  /*61a0*/  LDG.E.U8 R23, desc[UR16][R24.64+0x69] ;  /* 0x0000691018177981 */ /* 0x000164000c1e1100 */
.L_x_150:
[----:B------:R-:W-:Y:S05]  /*61b0*/  BSYNC B1 ;  /* 0x0000000000017941 */ /* 0x000fea0003800000 */
.L_x_149:
        /* <DEDUP_REMOVED lines=8> */
[----:B------:R-:W-:-:S05]  /*6240*/  F2FP.SATFINITE.E4M3.F32.PACK_AB_MERGE_C R23, RZ, R23, RZ ;  /* 0x00000017ff17723e */ /* 0x000fca00048070ff */
[----:B------:R0:W-:Y:S01]  /*6250*/  @!P4 STG.E.U8 desc[UR16][R10.64+0x69], R23 ;  /* 0x000069170a00c986 */ /* 0x0001e2000c101110 */
[----:B------:R-:W-:Y:S05]  /*6260*/  @P5 BRA `(.L_x_152) ;  /* 0x0000000000045947 */ /* 0x000fea0003800000 */
[----:B------:R0:W5:Y:S02]  /*6270*/  LDG.E.U8 R22, desc[UR16][R6.64+0x70] ;  /* 0x0000701006167981 */ /* 0x000164000c1e1100 */
.L_x_152:
[----:B------:R-:W-:Y:S05]  /*6280*/  BSYNC B1 ;  /* 0x0000000000017941 */ /* 0x000fea0003800000 */
.L_x_151:
        /* <DEDUP_REMOVED lines=8> */
[----:B0-----:R-:W-:-:S05]  /*6310*/  F2FP.SATFINITE.E4M3.F32.PACK_AB_MERGE_C R23, RZ, R22, RZ ;  /* 0x00000016ff17723e */ /* 0x001fca00048070ff */
[----:B------:R0:W-:Y:S01]  /*6320*/  @!P5 STG.E.U8 desc[UR16][R12.64+0x70], R23 ;  /* 0x000070170c00d986 */ /* 0x0001e2000c101110 */
[----:B------:R-:W-:Y:S05]  /*6330*/  @P4 BRA `(.L_x_154) ;  /* 0x0000000000044947 */ /* 0x000fea0003800000 */
[----:B------:R0:W5:Y:S02]  /*6340*/  LDG.E.U8 R21, desc[UR16][R6.64+0x71] ;  /* 0x0000711006157981 */ /* 0x000164000c1e1100 */
.L_x_154:
[----:B------:R-:W-:Y:S05]  /*6350*/  BSYNC B1 ;  /* 0x0000000000017941 */ /* 0x000fea0003800000 */
.L_x_153:
        /* <DEDUP_REMOVED lines=12> */
.L_x_156:
[----:B------:R-:W-:Y:S05]  /*6420*/  BSYNC B1 ;  /* 0x0000000000017941 */ /* 0x000fea0003800000 */
.L_x_155:
        /* <DEDUP_REMOVED lines=12> */
.L_x_158:
[----:B------:R-:W-:Y:S05]  /*64f0*/  BSYNC B1 ;  /* 0x0000000000017941 */ /* 0x000fea0003800000 */
.L_x_157:
        /* <DEDUP_REMOVED lines=12> */
.L_x_160:
[----:B------:R-:W-:Y:S05]  /*65c0*/  BSYNC B1 ;  /* 0x0000000000017941 */ /* 0x000fea0003800000 */
.L_x_159:
        /* <DEDUP_REMOVED lines=12> */
.L_x_162:
[----:B------:R-:W-:Y:S05]  /*6690*/  BSYNC B1 ;  /* 0x0000000000017941 */ /* 0x000fea0003800000 */
.L_x_161:
[----:B-----5:R-:W-:Y:S01]  /*66a0*/  LOP3.LUT R15, R15, 0xff, RZ, 0xc0, !PT ;  /* 0x000000ff0f0f7812 */ /* 0x020fe200078ec0ff */
[----:B------:R-:W-:Y:S01]  /*66b0*/  BSSY B1, `(.L_x_163) ;  /* 0x000000b000017945 */ /* 0x000fe20003800000 */
[----:B------:R-:W-:Y:S02]  /*66c0*/  ISETP.LT.OR P4, PT, R27, 0x79, !P2 ;  /* 0x000000791b00780c */ /* 0x000fe40005781670 */
[----:B------:R-:W-:-:S05]  /*66d0*/  F2FP.F16.E4M3.UNPACK_B R15, R15 ;  /* 0x0000000fff0f723e */ /* 0x000fca00020006ff */
[----:B0-2---:R-:W-:-:S05]  /*66e0*/  HADD2.F32 R6, -RZ, R15.H0_H0 ;  /* 0x2000000fff067230 */ /* 0x005fca0000004100 */
[----:B------:R-:W-:Y:S01]  /*66f0*/  FMUL R7, R6, R9 ;  /* 0x0000000906077220 */ /* 0x000fe20000400000 */
[----:B------:R-:W-:-:S03]  /*6700*/  PRMT R6, RZ, 0x7610, R6 ;  /* 0x00007610ff067816 */ /* 0x000fc60000000006 */
[----:B------:R-:W-:-:S05]  /*6710*/  FFMA R7, R14, R8, R7 ;  /* 0x000000080e077223 */ /* 0x000fca0000000007 */
[----:B------:R-:W-:-:S05]  /*6720*/  F2FP.SATFINITE.E4M3.F32.PACK_AB_MERGE_C R7, RZ, R7, RZ ;  /* 0x00000007ff07723e */ /* 0x000fca00048070ff */
[----:B------:R0:W-:Y:S01]  /*6730*/  @!P1 STG.E.U8 desc[UR16][R12.64+0x79], R7 ;  /* 0x000079070c009986 */ /* 0x0001e2000c101110 */
[----:B------:R-:W-:Y:S05]  /*6740*/  @P4 BRA `(.L_x_164) ;  /* 0x0000000000044947 */ /* 0x000fea0003800000 */
[----:B------:R2:W5:Y:S02]  /*6750*/  LDG.E.U8 R6, desc[UR16][R24.64+0x78] ;  /* 0x0000781018067981 */ /* 0x000564000c1e1100 */
.L_x_164:
[----:B------:R-:W-:Y:S05]  /*6760*/  BSYNC B1 ;  /* 0x0000000000017941 */ /* 0x000fea0003800000 */
.L_x_163:
[----:B-----5:R-:W-:Y:S01]  /*6770*/  LOP3.LUT R6, R6, 0xff, RZ, 0xc0, !PT ;  /* 0x000000ff06067812 */ /* 0x020fe200078ec0ff */
[----:B------:R-:W-:Y:S01]  /*6780*/  BSSY B1, `(.L_x_165) ;  /* 0x000000b000017945 */ /* 0x000fe20003800000 */
[----:B------:R-:W-:Y:S02]  /*6790*/  ISETP.LT.OR P2, PT, R27, 0x7a, !P2 ;  /* 0x0000007a1b00780c */ /* 0x000fe40005741670 */
[----:B------:R-:W-:-:S05]  /*67a0*/  F2FP.F16.E4M3.UNPACK_B R6, R6 ;  /* 0x00000006ff06723e */ /* 0x000fca00020006ff */
[----:B------:R-:W-:-:S05]  /*67b0*/  HADD2.F32 R6, -RZ, R6.H0_H0 ;  /* 0x20000006ff067230 */ /* 0x000fca0000004100 */
[----:B------:R-:W-:-:S04]  /*67c0*/  FMUL R6, R6, R9 ;  /* 0x0000000906067220 */ /* 0x000fc80000400000 */
[----:B------:R-:W-:-:S05]  /*67d0*/  FFMA R6, R17, R8, R6 ;  /* 0x0000000811067223 */ /* 0x000fca0000000006 */
[----:B0-----:R-:W-:Y:S02]  /*67e0*/  F2FP.SATFINITE.E4M3.F32.PACK_AB_MERGE_C R7, RZ, R6, RZ ;  /* 0x00000006ff07723e */ /* 0x001fe400048070ff */
[----:B------:R-:W-:-:S03]  /*67f0*/  PRMT R6, RZ, 0x7610, R6 ;  /* 0x00007610ff067816 */ /* 0x000fc60000000006 */
[----:B------:R0:W-:Y:S01]  /*6800*/  @!P4 STG.E.U8 desc[UR16][R10.64+0x78], R7 ;  /* 0x000078070a00c986 */ /* 0x0001e2000c101110 */
[----:B------:R-:W-:Y:S05]  /*6810*/  @P2 BRA `(.L_x_166) ;  /* 0x0000000000042947 */ /* 0x000fea0003800000 */
[----:B------:R0:W5:Y:S02]  /*6820*/  LDG.E.U8 R6, desc[UR16][R24.64+0x79] ;  /* 0x0000791018067981 */ /* 0x000164000c1e1100 */
.L_x_166:
[----:B------:R-:W-:Y:S05]  /*6830*/  BSYNC B1 ;  /* 0x0000000000017941 */ /* 0x000fea0003800000 */
.L_x_165:
[----:B------:R-:W-:Y:S05]  /*6840*/  @P2 BRA `(.L_x_167) ;  /* 0x0000001000282947 */ /* 0x000fea0003800000 */
[----:B-----5:R-:W-:-:S04]  /*6850*/  LOP3.LUT R6, R6, 0xff, RZ, 0xc0, !PT ;  /* 0x000000ff06067812 */ /* 0x020fc800078ec0ff */
[----:B------:R-:W-:-:S05]  /*6860*/  F2FP.F16.E4M3.UNPACK_B R6, R6 ;  /* 0x00000006ff06723e */ /* 0x000fca00020006ff */
[----:B------:R-:W-:-:S05]  /*6870*/  HADD2.F32 R6, -RZ, R6.H0_H0 ;  /* 0x20000006ff067230 */ /* 0x000fca0000004100 */
[----:B0-----:R-:W-:-:S04]  /*6880*/  FMUL R7, R6, R9 ;  /* 0x0000000906077220 */ /* 0x001fc80000400000 */
[----:B------:R-:W-:-:S05]  /*6890*/  FFMA R7, R16, R8, R7 ;  /* 0x0000000810077223 */ /* 0x000fca0000000007 */
[----:B------:R-:W-:-:S05]  /*68a0*/  F2FP.SATFINITE.E4M3.F32.PACK_AB_MERGE_C R7, RZ, R7, RZ ;  /* 0x00000007ff07723e */ /* 0x000fca00048070ff */
[----:B------:R0:W-:Y:S01]  /*68b0*/  STG.E.U8 desc[UR16][R10.64+0x79], R7 ;  /* 0x000079070a007986 */ /* 0x0001e2000c101110 */
[----:B------:R-:W-:Y:S05]  /*68c0*/  BRA `(.L_x_167) ;  /* 0x0000001000087947 */ /* 0x000fea0003800000 */
.L_x_38:
[----:B------:R-:W-:Y:S01]  /*68d0*/  ISETP.GE.AND P2, PT, R33, 0x1, PT ;  /* 0x000000012100780c */ /* 0x000fe20003f46270 */
[-C--:B--2---:R-:W-:Y:S01]  /*68e0*/  FMUL R141, R141, R8.reuse ;  /* 0x000000088d8d7220 */ /* 0x084fe20000400000 */
[-C--:B------:R-:W-:Y:S01]  /*68f0*/  FMUL R140, R140, R8.reuse ;  /* 0x000000088c8c7220 */ /* 0x080fe20000400000 */
[----:B------:R-:W-:Y:S01]  /*6900*/  ISETP.GE.AND P1, PT, R33, 0x9, PT ;  /* 0x000000092100780c */ /* 0x000fe20003f26270 */
[-C--:B------:R-:W-:Y:S01]  /*6910*/  FMUL R138, R138, R8.reuse ;  /* 0x000000088a8a7220 */ /* 0x080fe20000400000 */
[----:B------:R-:W-:Y:S01]  /*6920*/  ISETP.LT.OR P5, PT, R27, 0x1, !P2 ;  /* 0x000000011b00780c */ /* 0x000fe200057a1670 */
[-C--:B------:R-:W-:Y:S01]  /*6930*/  FMUL R139, R139, R8.reuse ;  /* 0x000000088b8b7220 */ /* 0x080fe20000400000 */
[----:B------:R-:W-:Y:S01]  /*6940*/  ISETP.LT.OR P4, PT, R27, 0x2, !P2 ;  /* 0x000000021b00780c */ /* 0x000fe20005781670 */
[-C--:B------:R-:W-:Y:S01]  /*6950*/  FMUL R137, R137, R8.reuse ;  /* 0x0000000889897220 */ /* 0x080fe20000400000 */
[----:B------:R-:W-:Y:S01]  /*6960*/  F2FP.SATFINITE.E4M3.F32.PACK_AB_MERGE_C R141, RZ, R141, RZ ;  /* 0x0000008dff8d723e */ /* 0x000fe200048070ff */
[----:B------:R-:W-:Y:S01]  /*6970*/  FMUL R136, R136, R8 ;  /* 0x0000000888887220 */ /* 0x000fe20000400000 */
[----:B------:R-:W-:Y:S01]  /*6980*/  F2FP.SATFINITE.E4M3.F32.PACK_AB_MERGE_C R7, RZ, R140, RZ ;  /* 0x0000008cff07723e */ /* 0x000fe200048070ff */
[-C--:B------:R-:W-:Y:S01]  /*6990*/  FMUL R135, R135, R8.reuse ;  /* 0x0000000887877220 */ /* 0x080fe20000400000 */
[C---:B------:R-:W-:Y:S01]  /*69a0*/  ISETP.LT.OR P6, PT, R27.reuse, 0x9, !P2 ;  /* 0x000000091b00780c */ /* 0x040fe200057c1670 */
[----:B------:R-:W-:Y:S01]  /*69b0*/  FMUL R134, R134, R8 ;  /* 0x0000000886867220 */ /* 0x000fe20000400000 */
[----:B------:R-:W-:Y:S01]  /*69c0*/  F2FP.SATFINITE.E4M3.F32.PACK_AB_MERGE_C R25, RZ, R138, RZ ;  /* 0x0000008aff19723e */ /* 0x000fe200048070ff */
[-C--:B------:R-:W-:Y:S01]  /*69d0*/  FMUL R132, R132, R8.reuse ;  /* 0x0000000884847220 */ /* 0x080fe20000400000 */
[----:B------:R-:W-:Y:S01]  /*69e0*/  F2FP.SATFINITE.E4M3.F32.PACK_AB_MERGE_C R139, RZ, R139, RZ ;  /* 0x0000008bff8b723e */ /* 0x000fe200048070ff */
[----:B------:R-:W-:Y:S01]  /*69f0*/  @!P5 STG.E.U8 desc[UR16][R12.64], R141 ;  /* 0x0000008d0c00d986 */ /* 0x000fe2000c101110 */
[----:B------:R-:W-:Y:S01]  /*6a00*/  ISETP.LT.OR P5, PT, R27, 0x2, !P1 ;  /* 0x000000021b00780c */ /* 0x000fe20004fa1670 */
[-C--:B------:R-:W-:Y:S01]  /*6a10*/  FMUL R133, R133, R8.reuse ;  /* 0x0000000885857220 */ /* 0x080fe20000400000 */
[----:B------:R-:W-:Y:S01]  /*6a20*/  F2FP.SATFINITE.E4M3.F32.PACK_AB_MERGE_C R137, RZ, R137, RZ ;  /* 0x00000089ff89723e */ /* 0x000fe200048070ff */
[----:B------:R0:W-:Y:S01]  /*6a30*/  @!P4 STG.E.U8 desc[UR16][R12.64+0x1], R7 ;  /* 0x000001070c00c986 */ /* 0x0001e2000c101110 */
[----:B------:R-:W-:Y:S01]  /*6a40*/  ISETP.LT.OR P4, PT, R27, 0x1, !P1 ;  /* 0x000000011b00780c */ /* 0x000fe20004f81670 */
[-C--:B------:R-:W-:Y:S01]  /*6a50*/  FMUL R131, R131, R8.reuse ;  /* 0x0000000883837220 */ /* 0x080fe20000400000 */
[----:B------:R-:W-:Y:S01]  /*6a60*/  F2FP.SATFINITE.E4M3.F32.PACK_AB_MERGE_C R135, RZ, R135, RZ ;  /* 0x00000087ff87723e */ /* 0x000fe200048070ff */
[----:B------:R-:W-:Y:S01]  /*6a70*/  FMUL R130, R130, R8 ;  /* 0x0000000882827220 */ /* 0x000fe20000400000 */
[----:B------:R-:W-:Y:S01]  /*6a80*/  F2FP.SATFINITE.E4M3.F32.PACK_AB_MERGE_C R29, RZ, R134, RZ ;  /* 0x00000086ff1d723e */ /* 0x000fe200048070ff */
[-C--:B------:R-:W-:Y:S01]  /*6a90*/  FMUL R129, R129, R8.reuse ;  /* 0x0000000881817220 */ /* 0x080fe20000400000 */
[----:B------:R-:W-:Y:S01]  /*6aa0*/  F2FP.SATFINITE.E4M3.F32.PACK_AB_MERGE_C R133, RZ, R133, RZ ;  /* 0x00000085ff85723e */ /* 0x000fe200048070ff */
[-C--:B------:R-:W-:Y:S01]  /*6ab0*/  FMUL R128, R128, R8.reuse ;  /* 0x0000000880807220 */ /* 0x080fe20000400000 */
[----:B------:R-:W-:Y:S01]  /*6ac0*/  F2FP.SATFINITE.E4M3.F32.PACK_AB_MERGE_C R131, RZ, R131, RZ ;  /* 0x00000083ff83723e */ /* 0x000fe200048070ff */
[----:B------:R1:W-:Y:S01]  /*6ad0*/  @!P5 STG.E.U8 desc[UR16][R10.64+0x1], R25 ;  /* 0x000001190a00d986 */ /* 0x0003e2000c101110 */
[C---:B------:R-:W-:Y:S01]  /*6ae0*/  ISETP.LT.OR P5, PT, R27.reuse, 0xa, !P2 ;  /* 0x0000000a1b00780c */ /* 0x040fe200057a1670 */
[----:B------:R-:W-:Y:S01]  /*6af0*/  FMUL R126, R126, R8 ;  /* 0x000000087e7e7220 */ /* 0x000fe20000400000 */
[----:B0-----:R-:W-:Y:S01]  /*6b00*/  F2FP.SATFINITE.E4M3.F32.PACK_AB_MERGE_C R7, RZ, R136, RZ ;  /* 0x00000088ff07723e */ /* 0x001fe200048070ff */
[----:B------:R-:W-:Y:S01]  /*6b10*/  @!P4 STG.E.U8 desc[UR16][R10.64], R139 ;  /* 0x0000008b0a00c986 */ /* 0x000fe2000c101110 */
[----:B------:R-:W-:Y:S01]  /*6b20*/  ISETP.LT.OR P4, PT, R27, 0x9, !P1 ;  /* 0x000000091b00780c */ /* 0x000fe20004f81670 */
[-C--:B------:R-:W-:Y:S01]  /*6b30*/  FMUL R127, R127, R8.reuse ;  /* 0x000000087f7f7220 */ /* 0x080fe20000400000 */
[----:B------:R-:W-:Y:S01]  /*6b40*/  F2FP.SATFINITE.E4M3.F32.PACK_AB_MERGE_C R129, RZ, R129, RZ ;  /* 0x00000081ff81723e */ /* 0x000fe200048070ff */
[----:B------:R-:W-:Y:S01]  /*6b50*/  @!P6 STG.E.U8 desc[UR16][R12.64+0x8], R137 ;  /* 0x000008890c00e986 */ /* 0x000fe2000c101110 */
[----:B------:R-:W-:Y:S01]  /*6b60*/  ISETP.LT.OR P6, PT, R27, 0xa, !P1 ;  /* 0x0000000a1b00780c */ /* 0x000fe20004fc1670 */
[-C--:B------:R-:W-:Y:S01]  /*6b70*/  FMUL R125, R125, R8.reuse ;  /* 0x000000087d7d7220 */ /* 0x080fe20000400000 */
[----:B------:R-:W-:Y:S01]  /*6b80*/  F2FP.SATFINITE.E4M3.F32.PACK_AB_MERGE_C R127, RZ, R127, RZ ;  /* 0x0000007fff7f723e */ /* 0x000fe200048070ff */
[----:B------:R-:W-:Y:S01]  /*6b90*/  FMUL R124, R124, R8 ;  /* 0x000000087c7c7220 */ /* 0x000fe20000400000 */
[----:B-1----:R-:W-:Y:S01]  /*6ba0*/  F2FP.SATFINITE.E4M3.F32.PACK_AB_MERGE_C R25, RZ, R132, RZ ;  /* 0x00000084ff19723e */ /* 0x002fe200048070ff */
[----:B------:R0:W-:Y:S01]  /*6bb0*/  @!P5 STG.E.U8 desc[UR16][R12.64+0x9], R7 ;  /* 0x000009070c00d986 */ /* 0x0001e2000c101110 */
[----:B------:R-:W-:Y:S01]  /*6bc0*/  ISETP.LT.OR P5, PT, R27, 0x12, !P2 ;  /* 0x000000121b00780c */ /* 0x000fe200057a1670 */
[-C--:B------:R-:W-:Y:S01]  /*6bd0*/  FMUL R123, R123, R8.reuse ;  /* 0x000000087b7b7220 */ /* 0x080fe20000400000 */
[----:B------:R-:W-:Y:S01]  /*6be0*/  F2FP.SATFINITE.E4M3.F32.PACK_AB_MERGE_C R125, RZ, R125, RZ ;  /* 0x0000007dff7d723e */ /* 0x000fe200048070ff */
[----:B------:R-:W-:Y:S01]  /*6bf0*/  @!P4 STG.E.U8 desc[UR16][R10.64+0x8], R135 ;  /* 0x000008870a00c986 */ /* 0x000fe2000c101110 */
[C---:B------:R-:W-:Y:S01]  /*6c00*/  ISETP.LT.OR P4, PT, R27.reuse, 0x11, !P2 ;  /* 0x000000111b00780c */ /* 0x040fe20005781670 */
[-C--:B------:R-:W-:Y:S01]  /*6c10*/  FMUL R122, R122, R8.reuse ;  /* 0x000000087a7a7220 */ /* 0x080fe20000400000 */
[----:B------:R-:W-:Y:S01]  /*6c20*/  F2FP.SATFINITE.E4M3.F32.PACK_AB_MERGE_C R123, RZ, R123, RZ ;  /* 0x0000007bff7b723e */ /* 0x000fe200048070ff */
[----:B------:R1:W-:Y:S01]  /*6c30*/  @!P6 STG.E.U8 desc[UR16][R10.64+0x9], R29 ;  /* 0x0000091d0a00e986 */ /* 0x0003e2000c101110 */
[----:B------:R-:W-:Y:S01]  /*6c40*/  ISETP.LT.OR P6, PT, R27, 0x11, !P1 ;  /* 0x000000111b00780c */ /* 0x000fe20004fc1670 */
[-C--:B------:R-:W-:Y:S01]  /*6c50*/  FMUL R120, R120, R8.reuse ;  /* 0x0000000878787220 */ /* 0x080fe20000400000 */
[----:B------:R-:W-:Y:S01]  /*6c60*/  FMUL R121, R121, R8 ;  /* 0x0000000879797220 */ /* 0x000fe20000400000 */
[----:B0-----:R-:W-:Y:S01]  /*6c70*/  F2FP.SATFINITE.E4M3.F32.PACK_AB_MERGE_C R7, RZ, R130, RZ ;  /* 0x00000082ff07723e */ /* 0x001fe200048070ff */
[-C--:B------:R-:W-:Y:S01]  /*6c80*/  FMUL R119, R119, R8.reuse ;  /* 0x0000000877777220 */ /* 0x080fe20000400000 */
[----:B------:R0:W-:Y:S01]  /*6c90*/  @!P5 STG.E.U8 desc[UR16][R12.64+0x11], R25 ;  /* 0x000011190c00d986 */ /* 0x0001e2000c101110 */
[C---:B------:R-:W-:Y:S01]  /*6ca0*/  ISETP.LT.OR P5, PT, R27.reuse, 0x12, !P1 ;  /* 0x000000121b00780c */ /* 0x040fe20004fa1670 */
[-C--:B------:R-:W-:Y:S01]  /*6cb0*/  FMUL R118, R118, R8.reuse ;  /* 0x0000000876767220 */ /* 0x080fe20000400000 */
[----:B------:R-:W-:Y:S01]  /*6cc0*/  F2FP.SATFINITE.E4M3.F32.PACK_AB_MERGE_C R121, RZ, R121, RZ ;  /* 0x00000079ff79723e */ /* 0x000fe200048070ff */
[----:B------:R-:W-:Y:S01]  /*6cd0*/  @!P4 STG.E.U8 desc[UR16][R12.64+0x10], R133 ;  /* 0x000010850c00c986 */ /* 0x000fe2000c101110 */
[----:B------:R-:W-:Y:S01]  /*6ce0*/  ISETP.LT.OR P4, PT, R27, 0x19, !P2 ;  /* 0x000000191b00780c */ /* 0x000fe20005781670 */
[----:B------:R-:W-:Y:S01]  /*6cf0*/  FMUL R117, R117, R8 ;  /* 0x0000000875757220 */ /* 0x000fe20000400000 */
[----:B-1----:R-:W-:Y:S01]  /*6d00*/  F2FP.SATFINITE.E4M3.F32.PACK_AB_MERGE_C R29, RZ, R128, RZ ;  /* 0x00000080ff1d723e */ /* 0x002fe200048070ff */
[----:B------:R-:W-:Y:S01]  /*6d10*/  @!P6 STG.E.U8 desc[UR16][R10.64+0x10], R131 ;  /* 0x000010830a00e986 */ /* 0x000fe2000c101110 */
[C---:B------:R-:W-:Y:S01]  /*6d20*/  ISETP.LT.OR P6, PT, R27.reuse, 0x1a, !P2 ;  /* 0x0000001a1b00780c */ /* 0x040fe200057c1670 */
[-C--:B------:R-:W-:Y:S01]  /*6d30*/  FMUL R116, R116, R8.reuse ;  /* 0x0000000874747220 */ /* 0x080fe20000400000 */
[----:B------:R-:W-:Y:S01]  /*6d40*/  F2FP.SATFINITE.E4M3.F32.PACK_AB_MERGE_C R119, RZ, R119, RZ ;  /* 0x00000077ff77723e */ /* 0x000fe200048070ff */
[----:B------:R-:W-:Y:S01]  /*6d50*/  FMUL R114, R114, R8 ;  /* 0x0000000872727220 */ /* 0x000fe20000400000 */
[----:B0-----:R-:W-:Y:S01]  /*6d60*/  F2FP.SATFINITE.E4M3.F32.PACK_AB_MERGE_C R25, RZ, R126, RZ ;  /* 0x0000007eff19723e */ /* 0x001fe200048070ff */
[----:B------:R0:W-:Y:S01]  /*6d70*/  @!P5 STG.E.U8 desc[UR16][R10.64+0x11], R7 ;  /* 0x000011070a00d986 */ /* 0x0001e2000c101110 */
[----:B------:R-:W-:Y:S01]  /*6d80*/  ISETP.LT.OR P5, PT, R27, 0x1a, !P1 ;  /* 0x0000001a1b00780c */ /* 0x000fe20004fa1670 */
        /* <DEDUP_REMOVED lines=11> */
[----:B0-----:R-:W-:Y:S01]  /*6e40*/  F2FP.SATFINITE.E4M3.F32.PACK_AB_MERGE_C R7, RZ, R124, RZ ;  /* 0x0000007cff07723e */ /* 0x001fe200048070ff */
[----:B------:R0:W-:Y:S01]  /*6e50*/  @!P5 STG.E.U8 desc[UR16][R10.64+0x19], R25 ;  /* 0x000019190a00d986 */ /* 0x0001e2000c101110 */
[C---:B------:R-:W-:Y:S01]  /*6e60*/  ISETP.LT.OR P5, PT, R27.reuse, 0x22, !P2 ;  /* 0x000000221b00780c */ /* 0x040fe200057a1670 */
[-C--:B------:R-:W-:Y:S01]  /*6e70*/  FMUL R110, R110, R8.reuse ;  /* 0x000000086e6e7220 */ /* 0x080fe20000400000 */
[----:B------:R-:W-:Y:S01]  /*6e80*/  F2FP.SATFINITE.E4M3.F32.PACK_AB_MERGE_C R111, RZ, R111, RZ ;  /* 0x0000006fff6f723e */ /* 0x000fe200048070ff */
[----:B------:R-:W-:Y:S01]  /*6e90*/  @!P4 STG.E.U8 desc[UR16][R10.64+0x18], R127 ;  /* 0x0000187f0a00c986 */ /* 0x000fe2000c101110 */
[C---:B------:R-:W-:Y:S01]  /*6ea0*/  ISETP.LT.OR P4, PT, R27.reuse, 0x21, !P1 ;  /* 0x000000211b00780c */ /* 0x040fe20004f81670 */
[----:B------:R-:W-:Y:S01]  /*6eb0*/  FMUL R108, R108, R8 ;  /* 0x000000086c6c7220 */ /* 0x000fe20000400000 */
[----:B-1----:R-:W-:Y:S01]  /*6ec0*/  F2FP.SATFINITE.E4M3.F32.PACK_AB_MERGE_C R29, RZ, R122, RZ ;  /* 0x0000007aff1d723e */ /* 0x002fe200048070ff */
[----:B------:R-:W-:Y:S01]  /*6ed0*/  @!P6 STG.E.U8 desc[UR16][R12.64+0x20], R125 ;  /* 0x0000207d0c00e986 */ /* 0x000fe2000c101110 */
[----:B------:R-:W-:Y:S01]  /*6ee0*/  ISETP.LT.OR P6, PT, R27, 0x22, !P1 ;  /* 0x000000221b00780c */ /* 0x000fe20004fc1670 */
[-C--:B------:R-:W-:Y:S01]  /*6ef0*/  FMUL R109, R109, R8.reuse ;  /* 0x000000086d6d7220 */ /* 0x080fe20000400000 */
[----:B------:R-:W-:Y:S01]  /*6f00*/  FMUL R107, R107, R8 ;  /* 0x000000086b6b7220 */ /* 0x000fe20000400000 */
[----:B0-----:R-:W-:Y:S01]  /*6f10*/  F2FP.SATFINITE.E4M3.F32.PACK_AB_MERGE_C R25, RZ, R120, RZ ;  /* 0x00000078ff19723e */ /* 0x001fe200048070ff */
[-C--:B------:R-:W-:Y:S01]  /*6f20*/  FMUL R106, R106, R8.reuse ;  /* 0x000000086a6a7220 */ /* 0x080fe20000400000 */
        /* <DEDUP_REMOVED lines=33> */
[----:B------:R-:W-:Y:S01]  /*7140*/  ISETP.LT.OR P4, PT, R27, 0x31, !P1 ;  /* 0x000000311b00780c */ /* 0x000fe20004f81670 */
[-C--:B------:R-:W-:Y:S01]  /*7150*/  FMUL R97, R97, R8.reuse ;  /* 0x0000000861617220 */ /* 0x080fe20000400000 */
[-C--:B------:R-:W-:Y:S01]  /*7160*/  FMUL R95, R95, R8.reuse ;  /* 0x000000085f5f7220 */ /* 0x080fe20000400000 */
        /* <DEDUP_REMOVED lines=37> */
[-C--:B------:R-:W-:Y:S01]  /*73c0*/  FMUL R19, R19, R8.reuse ;  /* 0x0000000813137220 */ /* 0x080fe20000400000 */
        /* <DEDUP_REMOVED lines=17> */
[----:B------:R-:W-:Y:S01]  /*74e0*/  F2FP.SATFINITE.E4M3.F32.PACK_AB_MERGE_C R15, RZ, R15, RZ ;  /* 0x0000000fff0f723e */ /* 0x000fe200048070ff */
[----:B------:R1:W-:Y:S01]  /*74f0*/  @!P6 STG.E.U8 desc[UR16][R12.64+0x49], R29 ;  /* 0x0000491d0c00e986 */ /* 0x0003e2000c101110 */
[----:B------:R-:W-:-:S02]  /*7500*/  ISETP.LT.OR P6, PT, R27, 0x51, !P2 ;  /* 0x000000511b00780c */ /* 0x000fc400057c1670 */
[----:B------:R-:W-:Y:S02]  /*7510*/  F2FP.SATFINITE.E4M3.F32.PACK_AB_MERGE_C R17, RZ, R17, RZ ;  /* 0x00000011ff11723e */ /* 0x000fe400048070ff */
[----:B0-----:R-:W-:Y:S01]  /*7520*/  F2FP.SATFINITE.E4M3.F32.PACK_AB_MERGE_C R7, RZ, R100, RZ ;  /* 0x00000064ff07723e */ /* 0x001fe200048070ff */
[----:B------:R0:W-:Y:S01]  /*7530*/  @!P5 STG.E.U8 desc[UR16][R10.64+0x49], R25 ;  /* 0x000049190a00d986 */ /* 0x0001e2000c101110 */
[----:B------:R-:W-:-:S03]  /*7540*/  ISETP.LT.OR P5, PT, R27, 0x52, !P2 ;  /* 0x000000521b00780c */ /* 0x000fc600057a1670 */
[----:B------:R-:W-:Y:S01]  /*7550*/  @!P4 STG.E.U8 desc[UR16][R10.64+0x48], R103 ;  /* 0x000048670a00c986 */ /* 0x000fe2000c101110 */
[C---:B------:R-:W-:Y:S02]  /*7560*/  ISETP.LT.OR P4, PT, R27.reuse, 0x51, !P1 ;  /* 0x000000511b00780c */ /* 0x040fe40004f81670 */
[----:B-1----:R-:W-:Y:S01]  /*7570*/  F2FP.SATFINITE.E4M3.F32.PACK_AB_MERGE_C R29, RZ, R98, RZ ;  /* 0x00000062ff1d723e */ /* 0x002fe200048070ff */
[----:B------:R-:W-:Y:S01]  /*7580*/  @!P6 STG.E.U8 desc[UR16][R12.64+0x50], R101 ;  /* 0x000050650c00e986 */ /* 0x000fe2000c101110 */
[----:B------:R-:W-:Y:S02]  /*7590*/  ISETP.LT.OR P6, PT, R27, 0x52, !P1 ;  /* 0x000000521b00780c */ /* 0x000fe40004fc1670 */
[----:B0-----:R-:W-:-:S03]  /*75a0*/  F2FP.SATFINITE.E4M3.F32.PACK_AB_MERGE_C R25, RZ, R96, RZ ;  /* 0x00000060ff19723e */ /* 0x001fc600048070ff */
[----:B------:R0:W-:Y:S01]  /*75b0*/  @!P5 STG.E.U8 desc[UR16][R12.64+0x51], R7 ;  /* 0x000051070c00d986 */ /* 0x0001e2000c101110 */
[----:B------:R-:W-:-:S03]  /*75c0*/  ISETP.LT.OR P5, PT, R27, 0x5a, !P2 ;  /* 0x0000005a1b00780c */ /* 0x000fc600057a1670 */
[----:B------:R-:W-:Y:S01]  /*75d0*/  @!P4 STG.E.U8 desc[UR16][R10.64+0x50], R99 ;  /* 0x000050630a00c986 */ /* 0x000fe2000c101110 */
[----:B------:R-:W-:-:S03]  /*75e0*/  ISETP.LT.OR P4, PT, R27, 0x59, !P2 ;  /* 0x000000591b00780c */ /* 0x000fc60005781670 */
[----:B------:R1:W-:Y:S01]  /*75f0*/  @!P6 STG.E.U8 desc[UR16][R10.64+0x51], R29 ;  /* 0x0000511d0a00e986 */ /* 0x0003e2000c101110 */
[----:B------:R-:W-:Y:S02]  /*7600*/  ISETP.LT.OR P6, PT, R27, 0x59, !P1 ;  /* 0x000000591b00780c */ /* 0x000fe40004fc1670 */
[----:B0-----:R-:W-:-:S03]  /*7610*/  F2FP.SATFINITE.E4M3.F32.PACK_AB_MERGE_C R7, RZ, R94, RZ ;  /* 0x0000005eff07723e */ /* 0x001fc600048070ff */
        /* <DEDUP_REMOVED lines=27> */
[----:B------:R-:W-:Y:S01]  /*77d0*/  @!P6 STG.E.U8 desc[UR16][R10.64+0x69], R29 ;  /* 0x0000691d0a00e986 */ /* 0x000fe2000c101110 */
[----:B------:R-:W-:Y:S02]  /*77e0*/  ISETP.LT.OR P6, PT, R27, 0x71, !P1 ;  /* 0x000000711b00780c */ /* 0x000fe40004fc1670 */
[----:B0-----:R-:W-:-:S03]  /*77f0*/  F2FP.SATFINITE.E4M3.F32.PACK_AB_MERGE_C R7, RZ, R18, RZ ;  /* 0x00000012ff07723e */ /* 0x001fc600048070ff */
[----:B------:R-:W-:Y:S01]  /*7800*/  @!P5 STG.E.U8 desc[UR16][R12.64+0x71], R25 ;  /* 0x000071190c00d986 */ /* 0x000fe2000c101110 */
[C---:B------:R-:W-:Y:S02]  /*7810*/  ISETP.LT.OR P5, PT, R27.reuse, 0x79, !P2 ;  /* 0x000000791b00780c */ /* 0x040fe400057a1670 */
[C---:B------:R-:W-:Y:S01]  /*7820*/  ISETP.LT.OR P2, PT, R27.reuse, 0x7a, !P2 ;  /* 0x0000007a1b00780c */ /* 0x040fe20005741670 */
[----:B------:R0:W-:Y:S01]  /*7830*/  @!P4 STG.E.U8 desc[UR16][R12.64+0x70], R21 ;  /* 0x000070150c00c986 */ /* 0x0001e2000c101110 */
[----:B------:R-:W-:-:S03]  /*7840*/  ISETP.LT.OR P4, PT, R27, 0x72, !P1 ;  /* 0x000000721b00780c */ /* 0x000fc60004f81670 */
[----:B------:R1:W-:Y:S01]  /*7850*/  @!P6 STG.E.U8 desc[UR16][R10.64+0x70], R19 ;  /* 0x000070130a00e986 */ /* 0x0003e2000c101110 */
[C---:B------:R-:W-:Y:S02]  /*7860*/  ISETP.LT.OR P6, PT, R27.reuse, 0x79, !P1 ;  /* 0x000000791b00780c */ /* 0x040fe40004fc1670 */
[----:B------:R-:W-:Y:S02]  /*7870*/  ISETP.LT.OR P1, PT, R27, 0x7a, !P1 ;  /* 0x0000007a1b00780c */ /* 0x000fe40004f21670 */
[----:B0-----:R-:W-:-:S05]  /*7880*/  F2FP.SATFINITE.E4M3.F32.PACK_AB_MERGE_C R21, RZ, R16, RZ ;  /* 0x00000010ff15723e */ /* 0x001fca00048070ff */
[----:B------:R0:W-:Y:S01]  /*7890*/  @!P4 STG.E.U8 desc[UR16][R10.64+0x71], R7 ;  /* 0x000071070a00c986 */ /* 0x0001e2000c101110 */
[----:B-1----:R-:W-:-:S03]  /*78a0*/  F2FP.SATFINITE.E4M3.F32.PACK_AB_MERGE_C R19, RZ, R14, RZ ;  /* 0x0000000eff13723e */ /* 0x002fc600048070ff */
[----:B------:R0:W-:Y:S04]  /*78b0*/  @!P5 STG.E.U8 desc[UR16][R12.64+0x78], R15 ;  /* 0x0000780f0c00d986 */ /* 0x0001e8000c101110 */
[----:B------:R0:W-:Y:S04]  /*78c0*/  @!P2 STG.E.U8 desc[UR16][R12.64+0x79], R19 ;  /* 0x000079130c00a986 */ /* 0x0001e8000c101110 */
[----:B------:R0:W-:Y:S04]  /*78d0*/  @!P6 STG.E.U8 desc[UR16][R10.64+0x78], R17 ;  /* 0x000078110a00e986 */ /* 0x0001e8000c101110 */
[----:B------:R0:W-:Y:S02]  /*78e0*/  @!P1 STG.E.U8 desc[UR16][R10.64+0x79], R21 ;  /* 0x000079150a009986 */ /* 0x0001e4000c101110 */
.L_x_167:
[----:B------:R-:W-:Y:S05]  /*78f0*/  BSYNC B0 ;  /* 0x0000000000007941 */ /* 0x000fea0003800000 */
.L_x_37:
[----:B------:R-:W-:Y:S01]  /*7900*/  ULDC UR6, c[0x0][0xc] ;  /* 0x0000030000067ab9 */ /* 0x000fe20000000800 */
[----:B------:R-:W-:Y:S01]  /*7910*/  ULDC UR7, c[0x0][0x10] ;  /* 0x0000040000077ab9 */ /* 0x000fe20000000800 */
[----:B0-----:R-:W0:Y:S01]  /*7920*/  LDC R7, c[0x0][0x14] ;  /* 0x00000500ff077b82 */ /* 0x001e220000000800 */
[----:B------:R-:W-:Y:S01]  /*7930*/  UIMAD.WIDE.U32 UR6, UR6, UR7, URZ ;  /* 0x00000007060672a5 */ /* 0x000fe2000f8e003f */
[----:B----4-:R-:W-:Y:S02]  /*7940*/  IMAD.MOV.U32 R10, RZ, RZ, -0x1 ;  /* 0xffffffffff0a7424 */ /* 0x010fe400078e00ff */
[----:B-----5:R-:W-:-:S03]  /*7950*/  IMAD.MOV.U32 R6, RZ, RZ, -0x1 ;  /* 0xffffffffff067424 */ /* 0x020fc600078e00ff */
[----:B0-----:R-:W-:-:S04]  /*7960*/  IMAD.WIDE.U32 R2, R7, UR6, R2 ;  /* 0x0000000607027c25 */ /* 0x001fc8000f8e0002 */
[----:B------:R-:W-:Y:S01]  /*7970*/  IMAD R7, R7, UR7, RZ ;  /* 0x0000000707077c24 */ /* 0x000fe2000f8e02ff */
[----:B------:R-:W-:Y:S02]  /*7980*/  ULDC.64 UR6, c[0x0][0x650] ;  /* 0x0001940000067ab9 */ /* 0x000fe40000000a00 */
[----:B------:R-:W-:Y:S01]  /*7990*/  ISETP.GE.U32.AND P1, PT, R2, UR6, PT ;  /* 0x0000000602007c0c */ /* 0x000fe2000bf26070 */
[--C-:B------:R-:W-:Y:S01]  /*79a0*/  IMAD.IADD R3, R3, 0x1, R7.reuse ;  /* 0x0000000103037824 */ /* 0x100fe200078e0207 */
[----:B------:R-:W-:-:S04]  /*79b0*/  PRMT R7, RZ, 0x7610, R7 ;  /* 0x00007610ff077816 */ /* 0x000fc80000000007 */
[----:B------:R-:W-:-:S13]  /*79c0*/  ISETP.GE.U32.AND.EX P1, PT, R3, UR7, PT, P1 ;  /* 0x0000000703007c0c */ /* 0x000fda000bf26110 */
[----:B------:R-:W-:Y:S05]  /*79d0*/  @P1 BRA `(.L_x_168) ;  /* 0x0000000400601947 */ /* 0x000fea0003800000 */
[----:B------:R-:W0:Y:S01]  /*79e0*/  S2R R20, SR_CTAID.X ;  /* 0x0000000000147919 */ /* 0x000e220000002500 */
[----:B------:R-:W4:Y:S01]  /*79f0*/  LDC.64 R14, c[0x0][0x628] ;  /* 0x00018a00ff0e7b82 */ /* 0x000f220000000a00 */
[----:B------:R-:W-:Y:S01]  /*7a00*/  ULDC UR6, c[0x0][0x150] ;  /* 0x0000540000067ab9 */ /* 0x000fe20000000800 */
[----:B-1----:R-:W-:Y:S01]  /*7a10*/  IMAD.MOV.U32 R12, RZ, RZ, R2 ;  /* 0x000000ffff0c7224 */ /* 0x002fe200078e0002 */
[----:B------:R-:W1:Y:S01]  /*7a20*/  S2R R22, SR_CTAID.Y ;  /* 0x0000000000167919 */ /* 0x000e620000002600 */
[----:B------:R-:W-:-:S04]  /*7a30*/  IMAD.MOV.U32 R13, RZ, RZ, R3 ;  /* 0x000000ffff0d7224 */ /* 0x000fc800078e0003 */
[----:B------:R-:W1:Y:S08]  /*7a40*/  LDC R23, c[0x0][0x144] ;  /* 0x00005100ff177b82 */ /* 0x000e700000000800 */
[----:B------:R-:W1:Y:S08]  /*7a50*/  LDC R16, c[0x0][0x630] ;  /* 0x00018c00ff107b82 */ /* 0x000e700000000800 */
[----:B------:R-:W1:Y:S01]  /*7a60*/  LDC.64 R18, c[0x0][0x620] ;  /* 0x00018800ff127b82 */ /* 0x000e620000000a00 */
[----:B----4-:R-:W-:-:S04]  /*7a70*/  ISETP.NE.U32.AND P1, PT, R14, RZ, PT ;  /* 0x000000ff0e00720c */ /* 0x010fc80003f25070 */
[----:B------:R-:W-:Y:S02]  /*7a80*/  ISETP.NE.AND.EX P1, PT, R15, RZ, PT, P1 ;  /* 0x000000ff0f00720c */ /* 0x000fe40003f25310 */
[----:B0-----:R-:W-:-:S05]  /*7a90*/  I2FP.F32.U32 R6, R20 ;  /* 0x0000001400067245 */ /* 0x001fca0000201000 */
[----:B------:R-:W-:-:S04]  /*7aa0*/  FMUL R6, R6, UR6 ;  /* 0x0000000606067c20 */ /* 0x000fc80008400000 */
[----:B------:R0:W4:Y:S02]  /*7ab0*/  F2I.U32.TRUNC.NTZ R21, R6 ;  /* 0x0000000600157305 */ /* 0x000124000020f000 */
[----:B------:R-:W-:Y:S05]  /*7ac0*/  @!P1 BRA `(.L_x_169) ;  /* 0x0000000000289947 */ /* 0x000fea0003800000 */
[----:B------:R-:W5:Y:S02]  /*7ad0*/  LDC R7, c[0x0][0x634] ;  /* 0x00018d00ff077b82 */ /* 0x000f640000000800 */
[----:B-----5:R-:W-:-:S05]  /*7ae0*/  IADD3 R13, P1, R2, R7, RZ ;  /* 0x00000007020d7210 */ /* 0x020fca0007f3e0ff */
[----:B------:R-:W-:-:S04]  /*7af0*/  IMAD.X R17, RZ, RZ, R3, P1 ;  /* 0x000000ffff117224 */ /* 0x000fc800008e0603 */
[----:B0-----:R-:W-:-:S04]  /*7b00*/  IMAD.WIDE.U32 R6, R17, R14, RZ ;  /* 0x0000000e11067225 */ /* 0x001fc800078e00ff */
[----:B------:R-:W-:-:S04]  /*7b10*/  IMAD.WIDE.U32 R10, P1, R13, R15, R6 ;  /* 0x0000000f0d0a7225 */ /* 0x000fc80007820006 */
[----:B------:R-:W-:-:S04]  /*7b20*/  IMAD.WIDE.U32 R6, R13, R14, RZ ;  /* 0x0000000e0d067225 */ /* 0x000fc800078e00ff */
[----:B------:R-:W-:Y:S01]  /*7b30*/  IMAD.X R13, RZ, RZ, RZ, P1 ;  /* 0x000000ffff0d7224 */ /* 0x000fe200008e06ff */
[----:B------:R-:W-:Y:S01]  /*7b40*/  IADD3 RZ, P1, R7, R10, RZ ;  /* 0x0000000a07ff7210 */ /* 0x000fe20007f3e0ff */
[----:B------:R-:W-:-:S04]  /*7b50*/  IMAD.MOV.U32 R12, RZ, RZ, R11 ;  /* 0x000000ffff0c7224 */ /* 0x000fc800078e000b */
[----:B------:R-:W-:-:S08]  /*7b60*/  IMAD.WIDE.U32.X R12, R17, R15, R12, P1 ;  /* 0x0000000f110c7225 */ /* 0x000fd000008e040c */
.L_x_169:
[----:B------:R-:W5:Y:S01]  /*7b70*/  LDC.64 R28, c[0x0][0x640] ;  /* 0x00019000ff1c7b82 */ /* 0x000f620000000a00 */
[-C--:B-1----:R-:W-:Y:S01]  /*7b80*/  SHF.R.U64 R17, R12, R16.reuse, R13 ;  /* 0x000000100c117219 */ /* 0x082fe2000000120d */
[----:B----4-:R-:W-:Y:S01]  /*7b90*/  IMAD.MOV R21, RZ, RZ, -R21 ;  /* 0x000000ffff157224 */ /* 0x010fe200078e0a15 */
[----:B0-----:R-:W-:Y:S01]  /*7ba0*/  SHF.R.U32.HI R6, RZ, R16, R13 ;  /* 0x00000010ff067219 */ /* 0x001fe2000001160d */
[----:B------:R-:W-:Y:S01]  /*7bb0*/  ULDC UR6, c[0x0][0x154] ;  /* 0x0000550000067ab9 */ /* 0x000fe20000000800 */
[----:B------:R-:W-:Y:S01]  /*7bc0*/  IADD3 R11, P1, RZ, -R17, RZ ;  /* 0x80000011ff0b7210 */ /* 0x000fe20007f3e0ff */
[----:B------:R-:W-:Y:S02]  /*7bd0*/  IMAD R23, R23, R21, R20 ;  /* 0x0000001517177224 */ /* 0x000fe400078e0214 */
[----:B------:R-:W0:Y:S01]  /*7be0*/  LDC R12, c[0x0][0x618] ;  /* 0x00018600ff0c7b82 */ /* 0x000e220000000800 */
[----:B------:R-:W-:Y:S02]  /*7bf0*/  IMAD.MOV.U32 R13, RZ, RZ, 0x1 ;  /* 0x00000001ff0d7424 */ /* 0x000fe400078e00ff */
[----:B------:R-:W-:-:S04]  /*7c00*/  IMAD.X R7, RZ, RZ, ~R6, P1 ;  /* 0x000000ffff077224 */ /* 0x000fc800008e0e06 */
[-C--:B------:R-:W-:Y:S01]  /*7c10*/  IMAD R10, R7, R18.reuse, RZ ;  /* 0x00000012070a7224 */ /* 0x080fe200078e02ff */
[----:B--23--:R-:W1:Y:S01]  /*7c20*/  LDC R24, c[0x0][0x608] ;  /* 0x00018200ff187b82 */ /* 0x00ce620000000800 */
[----:B------:R-:W-:-:S04]  /*7c30*/  IMAD.WIDE.U32 R6, R11, R18, R2 ;  /* 0x000000120b067225 */ /* 0x000fc800078e0002 */
[----:B------:R-:W-:Y:S01]  /*7c40*/  IMAD R11, R11, R19, R10 ;  /* 0x000000130b0b7224 */ /* 0x000fe200078e020a */
[----:B------:R-:W-:Y:S02]  /*7c50*/  I2FP.F32.U32 R10, R22 ;  /* 0x00000016000a7245 */ /* 0x000fe40000201000 */
[----:B------:R-:W2:Y:S01]  /*7c60*/  LDC R26, c[0x0][0x658] ;  /* 0x00019600ff1a7b82 */ /* 0x000ea20000000800 */
[----:B------:R-:W-:Y:S01]  /*7c70*/  IMAD.IADD R7, R7, 0x1, R11 ;  /* 0x0000000107077824 */ /* 0x000fe200078e020b */
[----:B-----5:R-:W-:Y:S01]  /*7c80*/  ISETP.NE.U32.AND P1, PT, R28, RZ, PT ;  /* 0x000000ff1c00720c */ /* 0x020fe20003f25070 */
[----:B------:R-:W-:Y:S01]  /*7c90*/  FMUL R10, R10, UR6 ;  /* 0x000000060a0a7c20 */ /* 0x000fe20008400000 */
[----:B------:R-:W-:Y:S02]  /*7ca0*/  IMAD.MOV.U32 R11, RZ, RZ, -0x1 ;  /* 0xffffffffff0b7424 */ /* 0x000fe400078e00ff */
[----:B------:R-:W-:Y:S01]  /*7cb0*/  ISETP.NE.AND.EX P1, PT, R29, RZ, PT, P1 ;  /* 0x000000ff1d00720c */ /* 0x000fe20003f25310 */
[----:B------:R3:W4:Y:S01]  /*7cc0*/  F2I.U32.TRUNC.NTZ R19, R10 ;  /* 0x0000000a00137305 */ /* 0x000722000020f000 */
[----:B------:R-:W3:Y:S01]  /*7cd0*/  LDC R21, c[0x0][0x148] ;  /* 0x00005200ff157b82 */ /* 0x000ee20000000800 */
[----:B0-----:R-:W-:-:S02]  /*7ce0*/  SHF.R.U64 R16, R6, R12, R7 ;  /* 0x0000000c06107219 */ /* 0x001fc40000001207 */
[----:B------:R-:W-:-:S05]  /*7cf0*/  SHF.R.U32.HI R7, RZ, R12, R7 ;  /* 0x0000000cff077219 */ /* 0x000fca0000011607 */
[----:B------:R-:W0:Y:S01]  /*7d00*/  LDC R20, c[0x0][0x600] ;  /* 0x00018000ff147b82 */ /* 0x000e220000000800 */
[-CC-:B-1----:R-:W-:Y:S02]  /*7d10*/  SHF.R.U64 R14, R16, R24.reuse, R7.reuse ;  /* 0x00000018100e7219 */ /* 0x182fe40000001207 */
[----:B------:R-:W-:-:S05]  /*7d20*/  SHF.R.U32.HI R7, RZ, R24, R7 ;  /* 0x00000018ff077219 */ /* 0x000fca0000011607 */
[----:B------:R-:W1:Y:S01]  /*7d30*/  LDC R27, c[0x0][0x648] ;  /* 0x00019200ff1b7b82 */ /* 0x000e620000000800 */
[-CC-:B--2---:R-:W-:Y:S02]  /*7d40*/  SHF.R.U64 R18, R14, R26.reuse, R7.reuse ;  /* 0x0000001a0e127219 */ /* 0x184fe40000001207 */
[-C--:B------:R-:W-:Y:S02]  /*7d50*/  SHF.L.U32 R11, R11, R26.reuse, RZ ;  /* 0x0000001a0b0b7219 */ /* 0x080fe400000006ff */
[-C--:B------:R-:W-:Y:S01]  /*7d60*/  SHF.R.U32.HI R7, RZ, R26.reuse, R7 ;  /* 0x0000001aff077219 */ /* 0x080fe20000011607 */
[----:B------:R-:W-:Y:S01]  /*7d70*/  IMAD.MOV.U32 R6, RZ, RZ, R18 ;  /* 0x000000ffff067224 */ /* 0x000fe200078e0012 */
[----:B------:R-:W-:Y:S01]  /*7d80*/  SHF.L.U32 R26, R13, R26, RZ ;  /* 0x0000001a0d1a7219 */ /* 0x000fe200000006ff */
[----:B------:R-:W2:Y:S01]  /*7d90*/  LDC R30, c[0x0][0x638] ;  /* 0x00018e00ff1e7b82 */ /* 0x000ea20000000800 */
[----:B------:R-:W-:-:S07]  /*7da0*/  LOP3.LUT R25, RZ, R11, RZ, 0x33, !PT ;  /* 0x0000000bff197212 */ /* 0x000fce00078e33ff */
[----:B------:R-:W0:Y:S01]  /*7db0*/  LDC R31, c[0x0][0x610] ;  /* 0x00018400ff1f7b82 */ /* 0x000e220000000800 */
[----:B----4-:R-:W-:Y:S05]  /*7dc0*/  @!P1 BRA `(.L_x_170) ;  /* 0x0000000000289947 */ /* 0x010fea0003800000 */
[----:B------:R-:W4:Y:S02]  /*7dd0*/  LDC R13, c[0x0][0x64c] ;  /* 0x00019300ff0d7b82 */ /* 0x000f240000000800 */
[----:B----4-:R-:W-:-:S05]  /*7de0*/  IADD3 R13, P1, R18, R13, RZ ;  /* 0x0000000d120d7210 */ /* 0x010fca0007f3e0ff */
[----:B------:R-:W-:-:S04]  /*7df0*/  IMAD.X R15, RZ, RZ, R7, P1 ;  /* 0x000000ffff0f7224 */ /* 0x000fc800008e0607 */
[----:B------:R-:W-:-:S04]  /*7e00*/  IMAD.WIDE.U32 R6, R15, R28, RZ ;  /* 0x0000001c0f067225 */ /* 0x000fc800078e00ff */
[----:B---3--:R-:W-:-:S04]  /*7e10*/  IMAD.WIDE.U32 R10, P1, R13, R29, R6 ;  /* 0x0000001d0d0a7225 */ /* 0x008fc80007820006 */
[----:B------:R-:W-:-:S04]  /*7e20*/  IMAD.WIDE.U32 R6, R13, R28, RZ ;  /* 0x0000001c0d067225 */ /* 0x000fc800078e00ff */
[----:B------:R-:W-:Y:S01]  /*7e30*/  IMAD.X R13, RZ, RZ, RZ, P1 ;  /* 0x000000ffff0d7224 */ /* 0x000fe200008e06ff */
[----:B------:R-:W-:Y:S01]  /*7e40*/  IADD3 RZ, P1, R7, R10, RZ ;  /* 0x0000000a07ff7210 */ /* 0x000fe20007f3e0ff */
[----:B------:R-:W-:-:S04]  /*7e50*/  IMAD.MOV.U32 R12, RZ, RZ, R11 ;  /* 0x000000ffff0c7224 */ /* 0x000fc800078e000b */
[----:B------:R-:W-:-:S08]  /*7e60*/  IMAD.WIDE.U32.X R6, R15, R29, R12, P1 ;  /* 0x0000001d0f067225 */ /* 0x000fd000008e040c */
.L_x_170:
[----:B-1----:R-:W-:Y:S01]  /*7e70*/  SHF.R.U64 R6, R6, R27, R7 ;  /* 0x0000001b06067219 */ /* 0x002fe20000001207 */
[----:B0-----:R-:W-:Y:S01]  /*7e80*/  VIADD R13, R20, 0xffffffff ;  /* 0xffffffff140d7836 */ /* 0x001fe20000000000 */
[----:B------:R-:W-:Y:S01]  /*7e90*/  LOP3.LUT R11, R14, R25, RZ, 0xc0, !PT ;  /* 0x000000190e0b7212 */ /* 0x000fe200078ec0ff */
[----:B------:R-:W-:Y:S02]  /*7ea0*/  IMAD.MOV R19, RZ, RZ, -R19 ;  /* 0x000000ffff137224 */ /* 0x000fe400078e0a13 */
[----:B------:R-:W-:Y:S02]  /*7eb0*/  IMAD.MOV R7, RZ, RZ, -R6 ;  /* 0x000000ffff077224 */ /* 0x000fe400078e0a06 */
[----:B------:R-:W-:Y:S01]  /*7ec0*/  IMAD R26, R26, R6, R11 ;  /* 0x000000061a1a7224 */ /* 0x000fe200078e020b */
[----:B------:R-:W-:Y:S01]  /*7ed0*/  LOP3.LUT R11, R16, R13, RZ, 0xc0, !PT ;  /* 0x0000000d100b7212 */ /* 0x000fe200078ec0ff */
[----:B---3--:R-:W-:Y:S02]  /*7ee0*/  @P3 IMAD R23, R21, R19, R22 ;  /* 0x0000001315173224 */ /* 0x008fe400078e0216 */
[----:B--2---:R-:W-:-:S02]  /*7ef0*/  IMAD R6, R7, R30, R18 ;  /* 0x0000001e07067224 */ /* 0x004fc400078e0212 */
[----:B------:R-:W-:Y:S02]  /*7f00*/  IMAD R26, R26, R31, R23 ;  /* 0x0000001f1a1a7224 */ /* 0x000fe400078e0217 */
[----:B------:R-:W-:Y:S02]  /*7f10*/  IMAD R11, R6, R20, R11 ;  /* 0x00000014060b7224 */ /* 0x000fe400078e020b */
[----:B------:R-:W-:Y:S02]  /*7f20*/  IMAD.MOV.U32 R7, RZ, RZ, 0x1 ;  /* 0x00000001ff077424 */ /* 0x000fe400078e00ff */
[----:B------:R-:W-:Y:S01]  /*7f30*/  IMAD.MOV.U32 R6, RZ, RZ, R17 ;  /* 0x000000ffff067224 */ /* 0x000fe200078e0011 */
[----:B------:R-:W-:Y:S02]  /*7f40*/  SEL R10, R11, R26, !P3 ;  /* 0x0000001a0b0a7207 */ /* 0x000fe40005800000 */
[----:B------:R-:W-:-:S07]  /*7f50*/  SEL R26, R26, R11, !P3 ;  /* 0x0000000b1a1a7207 */ /* 0x000fce0005800000 */
.L_x_168:
[----:B------:R-:W-:Y:S01]  /*7f60*/  LOP3.LUT P1, RZ, R7, 0xff, RZ, 0xc0, !PT ;  /* 0x000000ff07ff7812 */ /* 0x000fe2000782c0ff */
[----:B------:R-:W-:-:S12]  /*7f70*/  IMAD.MOV.U32 R7, RZ, RZ, R26 ;  /* 0x000000ffff077224 */ /* 0x000fd800078e001a */
[----:B------:R-:W-:Y:S05]  /*7f80*/  @P1 BRA `(.L_x_171) ;  /* 0xffffff9000881947 */ /* 0x000fea000383ffff */
[----:B------:R-:W-:Y:S05]  /*7f90*/  EXIT ;  /* 0x000000000000794d */ /* 0x000fea0003800000 */
.L_x_7:
[----:B0-----:R-:W-:Y:S01]  /*7fa0*/  ULDC.64 UR4, c[0x0][0x650] ;  /* 0x0001940000047ab9 */ /* 0x001fe20000000a00 */
        /* <DEDUP_REMOVED lines=25> */
.L_x_173:
[----:B------:R-:W0:Y:S01]  /*8140*/  LDC.64 R28, c[0x0][0x640] ;  /* 0x00019000ff1c7b82 */ /* 0x000e220000000a00 */
[-CC-:B------:R-:W-:Y:S01]  /*8150*/  SHF.R.U64 R21, R16, R10.reuse, R17.reuse ;  /* 0x0000000a10157219 */ /* 0x180fe20000001211 */
[----:B------:R-:W-:Y:S01]  /*8160*/  IMAD.MOV.U32 R27, RZ, RZ, 0x1 ;  /* 0x00000001ff1b7424 */ /* 0x000fe200078e00ff */
[----:B------:R-:W-:Y:S02]  /*8170*/  SHF.R.U32.HI R5, RZ, R10, R17 ;  /* 0x0000000aff057219 */ /* 0x000fe40000011611 */
[----:B------:R-:W-:-:S03]  /*8180*/  IADD3 R7, P0, RZ, -R21, RZ ;  /* 0x80000015ff077210 */ /* 0x000fc60007f1e0ff */
[----:B------:R-:W1:Y:S02]  /*8190*/  LDC R14, c[0x0][0x618] ;  /* 0x00018600ff0e7b82 */ /* 0x000e640000000800 */
[----:B------:R-:W-:Y:S02]  /*81a0*/  IMAD.X R5, RZ, RZ, ~R5, P0 ;  /* 0x000000ffff057224 */ /* 0x000fe400000e0e05 */
[----:B------:R-:W-:-:S04]  /*81b0*/  IMAD.WIDE.U32 R12, R7, R24, R2 ;  /* 0x00000018070c7225 */ /* 0x000fc800078e0002 */
[----:B------:R-:W2:Y:S01]  /*81c0*/  LDC R16, c[0x0][0x608] ;  /* 0x00018200ff107b82 */ /* 0x000ea20000000800 */
[----:B------:R-:W-:-:S04]  /*81d0*/  IMAD R10, R5, R24, RZ ;  /* 0x00000018050a7224 */ /* 0x000fc800078e02ff */
[----:B------:R-:W-:Y:S02]  /*81e0*/  IMAD R5, R7, R25, R10 ;  /* 0x0000001907057224 */ /* 0x000fe400078e020a */
[----:B------:R-:W-:Y:S01]  /*81f0*/  IMAD.MOV.U32 R7, RZ, RZ, -0x1 ;  /* 0xffffffffff077424 */ /* 0x000fe200078e00ff */
[----:B------:R-:W3:Y:S01]  /*8200*/  LDC R26, c[0x0][0x658] ;  /* 0x00019600ff1a7b82 */ /* 0x000ee20000000800 */
[----:B------:R-:W-:Y:S01]  /*8210*/  IMAD.IADD R5, R13, 0x1, R5 ;  /* 0x000000010d057824 */ /* 0x000fe200078e0205 */
[----:B0-----:R-:W-:-:S04]  /*8220*/  ISETP.NE.U32.AND P0, PT, R28, RZ, PT ;  /* 0x000000ff1c00720c */ /* 0x001fc80003f05070 */
        /* <DEDUP_REMOVED lines=8> */
[-CC-:B---3--:R-:W-:Y:S02]  /*82b0*/  SHF.R.U64 R24, R22, R26.reuse, R5.reuse ;  /* 0x0000001a16187219 */ /* 0x188fe40000001205 */
[-C--:B------:R-:W-:Y:S02]  /*82c0*/  SHF.L.U32 R7, R7, R26.reuse, RZ ;  /* 0x0000001a07077219 */ /* 0x080fe400000006ff */
[----:B------:R-:W-:Y:S01]  /*82d0*/  SHF.R.U32.HI R13, RZ, R26, R5 ;  /* 0x0000001aff0d7219 */ /* 0x000fe20000011605 */
[----:B------:R-:W-:Y:S01]  /*82e0*/  IMAD.MOV.U32 R12, RZ, RZ, R24 ;  /* 0x000000ffff0c7224 */ /* 0x000fe200078e0018 */
[----:B------:R-:W-:Y:S01]  /*82f0*/  LOP3.LUT R31, RZ, R7, RZ, 0x33, !PT ;  /* 0x00000007ff1f7212 */ /* 0x000fe200078e33ff */
[----:B------:R-:W3:Y:S01]  /*8300*/  LDC R30, c[0x0][0x610] ;  /* 0x00018400ff1e7b82 */ /* 0x000ee20000000800 */
[----:B------:R-:W-:Y:S05]  /*8310*/  @!P0 BRA `(.L_x_174) ;  /* 0x0000000000288947 */ /* 0x000fea0003800000 */
        /* <DEDUP_REMOVED lines=10> */
.L_x_174:
[----:B-1----:R-:W-:Y:S01]  /*83c0*/  SHF.R.U64 R10, R12, R10, R13 ;  /* 0x0000000a0c0a7219 */ /* 0x002fe2000000120d */
[----:B0-----:R-:W-:Y:S01]  /*83d0*/  VIADD R9, R23, 0xffffffff ;  /* 0xffffffff17097836 */ /* 0x001fe20000000000 */
[----:B------:R-:W-:Y:S01]  /*83e0*/  SHF.L.U32 R27, R27, R26, RZ ;  /* 0x0000001a1b1b7219 */ /* 0x000fe200000006ff */
[----:B------:R-:W-:Y:S01]  /*83f0*/  @P3 IMAD R11, R19, R20, R8 ;  /* 0x00000014130b3224 */ /* 0x000fe200078e0208 */
[----:B------:R-:W-:Y:S01]  /*8400*/  LOP3.LUT R5, R22, R31, RZ, 0xc0, !PT ;  /* 0x0000001f16057212 */ /* 0x000fe200078ec0ff */
[----:B------:R-:W-:Y:S01]  /*8410*/  IMAD.MOV R7, RZ, RZ, -R10 ;  /* 0x000000ffff077224 */ /* 0x000fe200078e0a0a */
[----:B------:R-:W-:Y:S01]  /*8420*/  LOP3.LUT R18, R18, R9, RZ, 0xc0, !PT ;  /* 0x0000000912127212 */ /* 0x000fe200078ec0ff */
[----:B------:R-:W-:Y:S02]  /*8430*/  IMAD.MOV.U32 R16, RZ, RZ, R21 ;  /* 0x000000ffff107224 */ /* 0x000fe400078e0015 */
[----:B------:R-:W-:Y:S02]  /*8440*/  IMAD R10, R27, R10, R5 ;  /* 0x0000000a1b0a7224 */ /* 0x000fe400078e0205 */
[----:B--2---:R-:W-:-:S02]  /*8450*/  IMAD R5, R7, R25, R24 ;  /* 0x0000001907057224 */ /* 0x004fc400078e0218 */
[----:B------:R-:W-:Y:S02]  /*8460*/  IMAD.MOV.U32 R7, RZ, RZ, 0x1 ;  /* 0x00000001ff077424 */ /* 0x000fe400078e00ff */
[----:B---3--:R-:W-:Y:S02]  /*8470*/  IMAD R11, R10, R30, R11 ;  /* 0x0000001e0a0b7224 */ /* 0x008fe400078e020b */
[----:B------:R-:W-:Y:S01]  /*8480*/  IMAD R18, R5, R23, R18 ;  /* 0x0000001705127224 */ /* 0x000fe200078e0212 */
[----:B------:R-:W-:-:S04]  /*8490*/  PRMT R5, R7, 0x7610, R5 ;  /* 0x0000761007057816 */ /* 0x000fc80000000005 */
[----:B------:R-:W-:Y:S02]  /*84a0*/  SEL R7, R18, R11, !P3 ;  /* 0x0000000b12077207 */ /* 0x000fe40005800000 */
[----:B------:R-:W-:-:S07]  /*84b0*/  SEL R18, R11, R18, !P3 ;  /* 0x000000120b127207 */ /* 0x000fce0005800000 */
.L_x_172:
[----:B------:R-:W-:-:S08]  /*84c0*/  NOP ;  /* 0x0000000000007918 */ /* 0x000fd00000000000 */
[----:B------:R-:W0:-:S00]  /*84d0*/  USETMAXREG.DEALLOC.CTAPOOL 0x28 ;  /* 0x00000028000079c8 */ /* 0x000e0000080e0500 */
[----:B0-----:R-:W-:-:S13]  /*84e0*/  ISETP.NE.AND P0, PT, R6, RZ, PT ;  /* 0x000000ff0600720c */ /* 0x001fda0003f05270 */
[----:B------:R-:W-:Y:S05]  /*84f0*/  @P0 EXIT ;  /* 0x000000000000094d */ /* 0x000fea0003800000 */
[----:B------:R-:W-:Y:S01]  /*8500*/  LOP3.LUT P0, RZ, R5, 0xff, RZ, 0xc0, !PT ;  /* 0x000000ff05ff7812 */ /* 0x000fe2000780c0ff */
[----:B------:R-:W-:Y:S02]  /*8510*/  IMAD.MOV.U32 R5, RZ, RZ, 0x1 ;  /* 0x00000001ff057424 */ /* 0x000fe400078e00ff */
[----:B------:R-:W-:-:S10]  /*8520*/  IMAD.MOV.U32 R17, RZ, RZ, RZ ;  /* 0x000000ffff117224 */ /* 0x000fd400078e00ff */
[----:B------:R-:W-:Y:S05]  /*8530*/  @!P0 BRA `(.L_x_175) ;  /* 0x0000000c00388947 */ /* 0x000fea0003800000 */
[----:B------:R-:W0:Y:S01]  /*8540*/  LDC R5, c[0x0][0x28c] ;  /* 0x0000a300ff057b82 */ /* 0x000e220000000800 */
[----:B------:R-:W-:Y:S01]  /*8550*/  ULDC UR5, c[0x0][0x658] ;  /* 0x0001960000057ab9 */ /* 0x000fe20000000800 */
[----:B------:R-:W-:Y:S01]  /*8560*/  UMOV UR7, 0xffffffff ;  /* 0xffffffff00077882 */ /* 0x000fe20000000000 */
[----:B------:R-:W-:Y:S01]  /*8570*/  ULDC UR6, c[0x0][0xc] ;  /* 0x0000030000067ab9 */ /* 0x000fe20000000800 */
[----:B------:R-:W-:Y:S01]  /*8580*/  USHF.L.U32 UR8, UR7, UR5, URZ ;  /* 0x0000000507087299 */ /* 0x000fe2000800063f */
[----:B------:R-:W-:Y:S01]  /*8590*/  BSSY B0, `(.L_x_175) ;  /* 0x00000c8000007945 */ /* 0x000fe20003800000 */
[----:B------:R-:W-:Y:S01]  /*85a0*/  UMOV UR9, 0x1 ;  /* 0x0000000100097882 */ /* 0x000fe20000000000 */
[----:B------:R-:W-:Y:S01]  /*85b0*/  ULDC UR7, c[0x0][0x10] ;  /* 0x0000040000077ab9 */ /* 0x000fe20000000800 */
[----:B------:R-:W1:Y:S01]  /*85c0*/  S2UR UR10, SR_CgaCtaId ;  /* 0x00000000000a79c3 */ /* 0x000e620000008800 */
[----:B------:R-:W-:Y:S01]  /*85d0*/  UIMAD.WIDE.U32 UR6, UR6, UR7, URZ ;  /* 0x00000007060672a5 */ /* 0x000fe2000f8e003f */
[----:B------:R-:W-:Y:S01]  /*85e0*/  IMAD.MOV.U32 R14, RZ, RZ, 0x1 ;  /* 0x00000001ff0e7424 */ /* 0x000fe200078e00ff */
[----:B------:R-:W-:Y:S01]  /*85f0*/  USHF.L.U32 UR18, UR9, UR5, URZ ;  /* 0x0000000509127299 */ /* 0x000fe2000800063f */
[----:B------:R-:W-:Y:S01]  /*8600*/  LOP3.LUT R15, R4, 0x2, RZ, 0xfc, !PT ;  /* 0x00000002040f7812 */ /* 0x000fe200078efcff */
[----:B------:R-:W-:Y:S01]  /*8610*/  IMAD.MOV.U32 R17, RZ, RZ, RZ ;  /* 0x000000ffff117224 */ /* 0x000fe200078e00ff */
[----:B------:R-:W-:Y:S01]  /*8620*/  ULDC UR5, c[0x0][0x14] ;  /* 0x0000050000057ab9 */ /* 0x000fe20000000800 */
[----:B------:R-:W-:Y:S01]  /*8630*/  ULDC UR4, c[0x0][0x600] ;  /* 0x0001800000047ab9 */ /* 0x000fe20000000800 */
[----:B------:R-:W-:-:S02]  /*8640*/  UIMAD.WIDE.U32 UR20, UR6, UR5, URZ ;  /* 0x00000005061472a5 */ /* 0x000fc4000f8e003f */
[----:B------:R-:W-:Y:S02]  /*8650*/  UIMAD UR13, UR7, UR5, URZ ;  /* 0x00000005070d72a4 */ /* 0x000fe4000f8e023f */
[----:B------:R-:W-:Y:S02]  /*8660*/  UIADD3 UR4, UR4, -0x1, URZ ;  /* 0xffffffff04047890 */ /* 0x000fe4000fffe03f */
[----:B------:R-:W-:Y:S01]  /*8670*/  ULOP3.LUT UR17, URZ, UR8, URZ, 0x33, !UPT ;  /* 0x000000083f117292 */ /* 0x000fe2000f8e333f */
[----:B0-----:R-:W-:Y:S01]  /*8680*/  VIADD R5, R5, 0x7f ;  /* 0x0000007f05057836 */ /* 0x001fe20000000000 */
[----:B------:R-:W-:Y:S01]  /*8690*/  UIADD3 UR13, UR21, UR13, URZ ;  /* 0x0000000d150d7290 */ /* 0x000fe2000fffe03f */
[----:B------:R-:W-:-:S03]  /*86a0*/  ULDC.64 UR22, c[0x0][0x198] ;  /* 0x0000660000167ab9 */ /* 0x000fc60000000a00 */
[----:B------:R-:W-:Y:S01]  /*86b0*/  SHF.R.S32.HI R6, RZ, 0x1f, R5 ;  /* 0x0000001fff067819 */ /* 0x000fe20000011405 */
[----:B-1----:R-:W-:-:S03]  /*86c0*/  IMAD.U32 R11, RZ, RZ, UR10 ;  /* 0x0000000aff0b7e24 */ /* 0x002fc6000f8e00ff */
[----:B------:R-:W-:Y:S01]  /*86d0*/  LEA.HI R6, R6, R5, RZ, 0x7 ;  /* 0x0000000506067211 */ /* 0x000fe200078f38ff */
[----:B------:R-:W-:-:S03]  /*86e0*/  IMAD.MOV.U32 R5, RZ, RZ, 0x1 ;  /* 0x00000001ff057424 */ /* 0x000fc600078e00ff */
[----:B------:R-:W-:-:S05]  /*86f0*/  SHF.R.S32.HI R10, RZ, 0x7, R6 ;  /* 0x00000007ff0a7819 */ /* 0x000fca0000011406 */
[----:B------:R-:W-:-:S07]  /*8700*/  VIADD R12, R10, 0x1 ;  /* 0x000000010a0c7836 */ /* 0x000fce0000000000 */
.L_x_186:
[----:B------:R-:W-:-:S03]  /*8710*/  UMOV UR5, 0xffffffff ;  /* 0xffffffff00057882 */ /* 0x000fc60000000000 */
[----:B0-----:R-:W-:Y:S05]  /*8720*/  BRA.DIV UR5, `(.L_x_176) ;  /* 0x0000001205187947 */ /* 0x001fea000b800000 */
[----:B------:R-:W-:-:S13]  /*8730*/  ELECT P0, URZ, PT ;  /* 0x00000000003f782f */ /* 0x000fda0003800000 */
.L_x_200:
[----:B------:R-:W0:Y:S01]  /*8740*/  LDC R6, c[0x0][0x28c] ;  /* 0x0000a300ff067b82 */ /* 0x000e220000000800 */
[----:B------:R-:W-:Y:S01]  /*8750*/  BSSY B1, `(.L_x_177) ;  /* 0x0000039000017945 */ /* 0x000fe20003800000 */
[----:B0-----:R-:W-:-:S13]  /*8760*/  ISETP.LT.OR P0, PT, R6, 0x1, !P0 ;  /* 0x000000010600780c */ /* 0x001fda0004701670 */
[----:B------:R-:W-:Y:S05]  /*8770*/  @P0 BRA `(.L_x_178) ;  /* 0x0000000000d80947 */ /* 0x000fea0003800000 */
[----:B------:R-:W-:Y:S02]  /*8780*/  IMAD R18, R18, 0x2, R11 ;  /* 0x0000000212127824 */ /* 0x000fe400078e020b */
[----:B------:R-:W-:Y:S02]  /*8790*/  IMAD.SHL.U32 R20, R7, 0x80, RZ ;  /* 0x0000008007147824 */ /* 0x000fe400078e00ff */
[----:B------:R-:W-:Y:S02]  /*87a0*/  IMAD.MOV.U32 R23, RZ, RZ, RZ ;  /* 0x000000ffff177224 */ /* 0x000fe400078e00ff */
[----:B------:R-:W-:Y:S02]  /*87b0*/  IMAD.MOV.U32 R6, RZ, RZ, R12 ;  /* 0x000000ffff067224 */ /* 0x000fe400078e000c */
[----:B------:R-:W-:Y:S02]  /*87c0*/  IMAD.MOV.U32 R7, RZ, RZ, R5 ;  /* 0x000000ffff077224 */ /* 0x000fe400078e0005 */
[----:B------:R-:W-:-:S02]  /*87d0*/  IMAD.MOV.U32 R8, RZ, RZ, R17 ;  /* 0x000000ffff087224 */ /* 0x000fc400078e0011 */
[----:B------:R-:W-:-:S07]  /*87e0*/  IMAD.SHL.U32 R19, R18, 0x40, RZ ;  /* 0x0000004012137824 */ /* 0x000fce00078e00ff */
.L_x_181:
[----:B------:R-:W0:Y:S01]  /*87f0*/  S2UR UR5, SR_CgaCtaId ;  /* 0x00000000000579c3 */ /* 0x000e220000008800 */
[----:B------:R-:W-:Y:S02]  /*8800*/  MOV R18, 0x400 ;  /* 0x0000040000127802 */ /* 0x000fe40000000f00 */
[----:B------:R-:W-:Y:S02]  /*8810*/  SHF.L.U32 R9, R7, 0x1f, RZ ;  /* 0x0000001f07097819 */ /* 0x000fe400000006ff */
[----:B------:R-:W-:-:S13]  /*8820*/  LOP3.LUT P1, RZ, R0, 0x7f, RZ, 0xc0, !PT ;  /* 0x0000007f00ff7812 */ /* 0x000fda000782c0ff */
[----:B------:R-:W1:Y:S01]  /*8830*/  @!P1 LDC R13, c[0x0][0x500] ;  /* 0x00014000ff0d9b82 */ /* 0x000e620000000800 */
[----:B0-----:R-:W-:-:S05]  /*8840*/  IMAD.U32 R11, RZ, RZ, UR5 ;  /* 0x00000005ff0b7e24 */ /* 0x001fca000f8e00ff */
[----:B------:R-:W-:-:S05]  /*8850*/  LEA R21, R11, R18, 0x18 ;  /* 0x000000120b157211 */ /* 0x000fca00078ec0ff */
[----:B------:R-:W-:-:S04]  /*8860*/  IMAD R22, R8, 0x8, R21 ;  /* 0x0000000808167824 */ /* 0x000fc800078e0215 */
[----:B------:R-:W0:Y:S02]  /*8870*/  SYNCS.PHASECHK.TRANS64.TRYWAIT P0, [R22+URZ+0x38], R9 ;  /* 0x00003809160075a7 */ /* 0x000e24000800017f */
[----:B01----:R-:W-:Y:S05]  /*8880*/  @!P0 BRA `(.L_x_179) ;  /* 0x0000000c00e08947 */ /* 0x003fea0003800000 */
.L_x_201:
[----:B0-----:R-:W-:Y:S01]  /*8890*/  PRMT R9, R15, 0x9910, RZ ;  /* 0x000099100f097816 */ /* 0x001fe200000000ff */
[----:B------:R0:W-:Y:S03]  /*88a0*/  @!P1 SYNCS.ARRIVE.TRANS64 RZ, [R22+URZ], R13 ;  /* 0x0000000d16ff99a7 */ /* 0x0001e6000800003f */
[----:B------:R-:W-:-:S13]  /*88b0*/  ISETP.NE.AND P0, PT, R9, 0x2, PT ;  /* 0x000000020900780c */ /* 0x000fda0003f05270 */
[----:B0-----:R-:W-:Y:S05]  /*88c0*/  @P0 BRA `(.L_x_180) ;  /* 0x0000000000040947 */ /* 0x001fea0003800000 */
[----:B------:R-:W-:Y:S01]  /*88d0*/  BPT.TRAP 0x1 ;  /* 0x000000040000795c */ /* 0x000fe20000300000 */
.L_x_180:
[----:B------:R-:W-:Y:S01]  /*88e0*/  IMAD.SHL.U32 R18, R8, 0x4000, RZ ;  /* 0x0000400008127824 */ /* 0x000fe200078e00ff */
[----:B------:R-:W-:Y:S01]  /*88f0*/  R2UR UR8, R21 ;  /* 0x00000000150872ca */ /* 0x000fe200000e0000 */
[----:B------:R-:W-:Y:S01]  /*8900*/  VIADD R6, R6, 0xffffffff ;  /* 0xffffffff06067836 */ /* 0x000fe20000000000 */
[----:B------:R-:W-:Y:S01]  /*8910*/  R2UR UR9, R22 ;  /* 0x00000000160972ca */ /* 0x000fe200000e0000 */
[--C-:B------:R-:W-:Y:S01]  /*8920*/  IMAD R9, R11, 0x2000, R18.reuse ;  /* 0x000020000b097824 */ /* 0x100fe200078e0212 */
[----:B------:R-:W-:Y:S01]  /*8930*/  IADD3 R18, R21, 0x1c180, R18 ;  /* 0x0001c18015127810 */ /* 0x000fe20007ffe012 */
[----:B------:R-:W-:Y:S01]  /*8940*/  UIADD3 UR6, UP0, UR22, 0xf0, URZ ;  /* 0x000000f016067890 */ /* 0x000fe2000ff1e03f */
[----:B------:R-:W-:Y:S01]  /*8950*/  R2UR UR11, R19 ;  /* 0x00000000130b72ca */ /* 0x000fe200000e0000 */
[----:B------:R-:W-:Y:S01]  /*8960*/  UIADD3 UR24, UP1, UR22, 0x1f0, URZ ;  /* 0x000001f016187890 */ /* 0x000fe2000ff3e03f */
[----:B------:R-:W-:Y:S01]  /*8970*/  R2UR UR5, R9 ;  /* 0x00000000090572ca */ /* 0x000fe200000e0000 */
[----:B------:R-:W-:Y:S01]  /*8980*/  UIADD3.X UR7, URZ, UR23, URZ, UP0, !UPT ;  /* 0x000000173f077290 */ /* 0x000fe200087fe43f */
[C---:B------:R-:W-:Y:S01]  /*8990*/  R2UR UR10, R23.reuse ;  /* 0x00000000170a72ca */ /* 0x040fe200000e0000 */
[----:B------:R-:W-:Y:S01]  /*89a0*/  VIADD R8, R8, 0x1 ;  /* 0x0000000108087836 */ /* 0x000fe20000000000 */
[----:B------:R-:W-:Y:S01]  /*89b0*/  R2UR UR12, R16 ;  /* 0x00000000100c72ca */ /* 0x000fe200000e0000 */
[----:B------:R-:W-:Y:S01]  /*89c0*/  UIADD3.X UR25, URZ, UR23, URZ, UP1, !UPT ;  /* 0x000000173f197290 */ /* 0x000fe20008ffe43f */
[----:B------:R-:W-:Y:S01]  /*89d0*/  R2UR UR16, R18 ;  /* 0x00000000121072ca */ /* 0x000fe200000e0000 */
[----:B------:R-:W-:Y:S01]  /*89e0*/  UMOV UR14, 0x0 ;  /* 0x00000000000e7882 */ /* 0x000fe20000000000 */
[----:B------:R-:W-:Y:S01]  /*89f0*/  R2UR UR19, R20 ;  /* 0x00000000141372ca */ /* 0x000fe200000e0000 */
[----:B------:R-:W-:Y:S01]  /*8a00*/  UMOV UR15, 0x10000000 ;  /* 0x10000000000f7882 */ /* 0x000fe20000000000 */
[----:B------:R-:W-:Y:S01]  /*8a10*/  ISETP.GT.AND P1, PT, R6, 0x1, PT ;  /* 0x000000010600780c */ /* 0x000fe20003f24270 */
[----:B------:R-:W-:Y:S01]  /*8a20*/  VIADD R23, R23, 0x80 ;  /* 0x0000008017177836 */ /* 0x000fe20000000000 */
[----:B------:R-:W-:Y:S01]  /*8a30*/  ISETP.NE.AND P0, PT, R8, 0x7, PT ;  /* 0x000000070800780c */ /* 0x000fe20003f05270 */
[----:B------:R-:W-:-:S03]  /*8a40*/  UIADD3 UR8, UR8, 0x180, UR5 ;  /* 0x0000018008087890 */ /* 0x000fc6000fffe005 */
[----:B------:R-:W-:Y:S01]  /*8a50*/  UMOV UR5, 0x30000 ;  /* 0x0003000000057882 */ /* 0x000fe20000000000 */
[----:B------:R-:W-:Y:S02]  /*8a60*/  SEL R18, RZ, 0x1, P0 ;  /* 0x00000001ff127807 */ /* 0x000fe40000000000 */
[----:B------:R-:W-:Y:S02]  /*8a70*/  SEL R8, R8, RZ, P0 ;  /* 0x000000ff08087207 */ /* 0x000fe40000000000 */
[----:B------:R-:W-:Y:S01]  /*8a80*/  LOP3.LUT R7, R7, R18, RZ, 0x3c, !PT ;  /* 0x0000001207077212 */ /* 0x000fe200078e3cff */
[----:B------:R0:W-:Y:S02]  /*8a90*/  UTMALDG.3D.MULTICAST [UR8], [UR6], UR5, desc[UR14] ;  /* 0x00000e08060073b4 */ /* 0x0001e40008011805 */
[----:B0-----:R-:W-:Y:S01]  /*8aa0*/  UMOV UR8, UR16 ;  /* 0x0000001000087c82 */ /* 0x001fe20008000000 */
[----:B------:R-:W-:Y:S02]  /*8ab0*/  UMOV UR11, UR19 ;  /* 0x00000013000b7c82 */ /* 0x000fe40008000000 */
[----:B------:R0:W-:Y:S02]  /*8ac0*/  UTMALDG.3D [UR8], [UR24], desc[UR14] ;  /* 0x00000e08180075b4 */ /* 0x0001e40008011000 */
[----:B0-----:R-:W-:Y:S05]  /*8ad0*/  @P1 BRA `(.L_x_181) ;  /* 0xfffffffc00441947 */ /* 0x001fea000383ffff */
.L_x_178:
[----:B------:R-:W-:Y:S05]  /*8ae0*/  BSYNC B1 ;  /* 0x0000000000017941 */ /* 0x000fea0003800000 */
.L_x_177:
[----:B------:R-:W-:Y:S01]  /*8af0*/  LOP3.LUT P1, RZ, R14, 0xff, RZ, 0xc0, !PT ;  /* 0x000000ff0eff7812 */ /* 0x000fe2000782c0ff */
[C---:B------:R-:W-:Y:S01]  /*8b00*/  IMAD.IADD R17, R10.reuse, 0x1, R17 ;  /* 0x000000010a117824 */ /* 0x040fe200078e0211 */
[----:B------:R-:W-:Y:S01]  /*8b10*/  ULDC.64 UR6, c[0x0][0x650] ;  /* 0x0001940000067ab9 */ /* 0x000fe20000000a00 */
[C---:B------:R-:W-:Y:S01]  /*8b20*/  ISETP.GE.U32.AND P2, PT, R10.reuse, 0x7, PT ;  /* 0x000000070a00780c */ /* 0x040fe20003f46070 */
[----:B------:R-:W-:Y:S01]  /*8b30*/  BSSY B1, `(.L_x_182) ;  /* 0x000006b000017945 */ /* 0x000fe20003800000 */
[C---:B------:R-:W-:Y:S01]  /*8b40*/  IMAD.WIDE.U32 R6, R17.reuse, 0x24924925, RZ ;  /* 0x2492492511067825 */ /* 0x040fe200078e00ff */
[C---:B------:R-:W-:Y:S02]  /*8b50*/  ISETP.GT.U32.AND P0, PT, R17.reuse, 0x6, PT ;  /* 0x000000061100780c */ /* 0x040fe40003f04070 */
[----:B------:R-:W-:Y:S01]  /*8b60*/  PRMT R14, RZ, 0x7610, R14 ;  /* 0x00007610ff0e7816 */ /* 0x000fe2000000000e */
[----:B------:R-:W-:Y:S01]  /*8b70*/  IMAD.IADD R9, R17, 0x1, -R7 ;  /* 0x0000000111097824 */ /* 0x000fe200078e0a07 */
[----:B------:R-:W-:Y:S01]  /*8b80*/  ISETP.LT.U32.AND P0, PT, R10, 0x7, P0 ;  /* 0x000000070a00780c */ /* 0x000fe20000701070 */
[----:B------:R-:W-:-:S02]  /*8b90*/  IMAD.MOV.U32 R18, RZ, RZ, -0x1 ;  /* 0xffffffffff127424 */ /* 0x000fc400078e00ff */
[----:B------:R-:W0:Y:S01]  /*8ba0*/  @P1 S2R R11, SR_CgaCtaId ;  /* 0x00000000000b1919 */ /* 0x000e220000008800 */
[----:B------:R-:W-:Y:S01]  /*8bb0*/  SEL R6, RZ, 0x1, !P0 ;  /* 0x00000001ff067807 */ /* 0x000fe20004000000 */
[----:B------:R-:W-:Y:S01]  /*8bc0*/  IMAD.MOV.U32 R16, RZ, RZ, -0x1 ;  /* 0xffffffffff107424 */ /* 0x000fe200078e00ff */
[----:B------:R-:W-:Y:S02]  /*8bd0*/  IADD3 R2, P0, R2, UR20, RZ ;  /* 0x0000001402027c10 */ /* 0x000fe4000ff1e0ff */
[----:B------:R-:W-:Y:S02]  /*8be0*/  @P1 MOV R8, 0x400 ;  /* 0x0000040000081802 */ /* 0x000fe40000000f00 */
[----:B------:R-:W-:Y:S02]  /*8bf0*/  IADD3.X R3, R3, UR13, RZ, P0, !PT ;  /* 0x0000000d03037c10 */ /* 0x000fe400087fe4ff */
[----:B------:R-:W-:Y:S02]  /*8c00*/  ISETP.GE.U32.AND P0, PT, R2, UR6, PT ;  /* 0x0000000602007c0c */ /* 0x000fe4000bf06070 */
[----:B------:R-:W-:Y:S01]  /*8c10*/  LEA.HI R9, R9, R7, RZ, 0x1f ;  /* 0x0000000709097211 */ /* 0x000fe200078ff8ff */
[----:B------:R-:W-:Y:S01]  /*8c20*/  IMAD.MOV.U32 R7, RZ, RZ, -0x1 ;  /* 0xffffffffff077424 */ /* 0x000fe200078e00ff */
[----:B------:R-:W-:-:S02]  /*8c30*/  ISETP.GE.U32.AND.EX P0, PT, R3, UR7, PT, P0 ;  /* 0x0000000703007c0c */ /* 0x000fc4000bf06100 */
[----:B------:R-:W-:Y:S02]  /*8c40*/  LOP3.LUT R5, R5, R6, RZ, 0x3c, !PT ;  /* 0x0000000605057212 */ /* 0x000fe400078e3cff */
[----:B------:R-:W-:-:S04]  /*8c50*/  SHF.R.U32.HI R6, RZ, 0x2, R9 ;  /* 0x00000002ff067819 */ /* 0x000fc80000011609 */
[--C-:B------:R-:W-:Y:S01]  /*8c60*/  @P2 LOP3.LUT R5, R5, 0x1, R6.reuse, 0x78, !PT ;  /* 0x0000000105052812 */ /* 0x100fe200078e7806 */
[----:B------:R-:W-:Y:S01]  /*8c70*/  IMAD R17, R6, -0x7, R17 ;  /* 0xfffffff906117824 */ /* 0x000fe200078e0211 */
[----:B------:R-:W-:Y:S02]  /*8c80*/  PRMT R6, RZ, 0x7610, R6 ;  /* 0x00007610ff067816 */ /* 0x000fe40000000006 */
[----:B0-----:R-:W-:-:S04]  /*8c90*/  @P1 LEA R8, R11, R8, 0x18 ;  /* 0x000000080b081211 */ /* 0x001fc800078ec0ff */
[----:B------:R0:W-:Y:S01]  /*8ca0*/  @P1 SYNCS.ARRIVE.TRANS64.A1T0 RZ, [R8+URZ+0x88], RZ ;  /* 0x000088ff08ff19a7 */ /* 0x0001e2000810003f */
[----:B------:R-:W-:Y:S05]  /*8cb0*/  @P0 BRA `(.L_x_183) ;  /* 0x0000000400480947 */ /* 0x000fea0003800000 */
[----:B------:R-:W1:Y:S01]  /*8cc0*/  S2R R18, SR_CTAID.X ;  /* 0x0000000000127919 */ /* 0x000e620000002500 */
[----:B------:R-:W-:Y:S01]  /*8cd0*/  ULDC.64 UR6, c[0x0][0x628] ;  /* 0x00018a0000067ab9 */ /* 0x000fe20000000a00 */
[----:B------:R-:W2:Y:S01]  /*8ce0*/  LDC R19, c[0x0][0x144] ;  /* 0x00005100ff137b82 */ /* 0x000ea20000000800 */
[----:B------:R-:W-:Y:S01]  /*8cf0*/  ISETP.NE.U32.AND P0, PT, RZ, UR6, PT ;  /* 0x00000006ff007c0c */ /* 0x000fe2000bf05070 */
[----:B------:R-:W3:Y:S01]  /*8d00*/  S2R R13, SR_CTAID.Y ;  /* 0x00000000000d7919 */ /* 0x000ee20000002600 */
[----:B------:R-:W-:Y:S01]  /*8d10*/  ULDC UR8, c[0x0][0x630] ;  /* 0x00018c0000087ab9 */ /* 0x000fe20000000800 */
[----:B------:R-:W-:Y:S01]  /*8d20*/  ULDC UR9, c[0x0][0x150] ;  /* 0x0000540000097ab9 */ /* 0x000fe20000000800 */
[----:B------:R-:W-:Y:S01]  /*8d30*/  ISETP.NE.AND.EX P0, PT, RZ, UR7, PT, P0 ;  /* 0x00000007ff007c0c */ /* 0x000fe2000bf05300 */
[----:B------:R-:W-:Y:S02]  /*8d40*/  IMAD.MOV.U32 R6, RZ, RZ, R2 ;  /* 0x000000ffff067224 */ /* 0x000fe400078e0002 */
[----:B------:R-:W-:Y:S01]  /*8d50*/  IMAD.MOV.U32 R7, RZ, RZ, R3 ;  /* 0x000000ffff077224 */ /* 0x000fe200078e0003 */
[----:B-1----:R-:W-:-:S09]  /*8d60*/  I2FP.F32.U32 R20, R18 ;  /* 0x0000001200147245 */ /* 0x002fd20000201000 */
[----:B------:R-:W-:Y:S05]  /*8d70*/  @!P0 BRA `(.L_x_184) ;  /* 0x0000000000288947 */ /* 0x000fea0003800000 */
[----:B------:R-:W-:Y:S02]  /*8d80*/  ULDC UR5, c[0x0][0x634] ;  /* 0x00018d0000057ab9 */ /* 0x000fe40000000800 */
[----:B------:R-:W-:-:S05]  /*8d90*/  IADD3 R7, P0, R2, UR5, RZ ;  /* 0x0000000502077c10 */ /* 0x000fca000ff1e0ff */
[----:B------:R-:W-:-:S04]  /*8da0*/  IMAD.X R21, RZ, RZ, R3, P0 ;  /* 0x000000ffff157224 */ /* 0x000fc800000e0603 */
[----:B0-----:R-:W-:-:S04]  /*8db0*/  IMAD.WIDE.U32 R8, R21, UR6, RZ ;  /* 0x0000000615087c25 */ /* 0x001fc8000f8e00ff */
[----:B------:R-:W-:-:S04]  /*8dc0*/  IMAD.WIDE.U32 R8, P0, R7, UR7, R8 ;  /* 0x0000000707087c25 */ /* 0x000fc8000f800008 */
[----:B------:R-:W-:-:S04]  /*8dd0*/  IMAD.WIDE.U32 R6, R7, UR6, RZ ;  /* 0x0000000607067c25 */ /* 0x000fc8000f8e00ff */
[----:B------:R-:W-:Y:S01]  /*8de0*/  IMAD.MOV.U32 R6, RZ, RZ, R9 ;  /* 0x000000ffff067224 */ /* 0x000fe200078e0009 */
[----:B------:R-:W-:Y:S01]  /*8df0*/  IADD3 RZ, P1, R7, R8, RZ ;  /* 0x0000000807ff7210 */ /* 0x000fe20007f3e0ff */
[----:B------:R-:W-:-:S04]  /*8e00*/  IMAD.X R7, RZ, RZ, RZ, P0 ;  /* 0x000000ffff077224 */ /* 0x000fc800000e06ff */
[----:B------:R-:W-:-:S08]  /*8e10*/  IMAD.WIDE.U32.X R6, R21, UR7, R6, P1 ;  /* 0x0000000715067c25 */ /* 0x000fd000088e0406 */
.L_x_184:
[----:B------:R-:W-:Y:S01]  /*8e20*/  FMUL R20, R20, UR9 ;  /* 0x0000000914147c20 */ /* 0x000fe20008400000 */
[--C-:B------:R-:W-:Y:S01]  /*8e30*/  SHF.R.U64 R16, R6, UR8, R7.reuse ;  /* 0x0000000806107c19 */ /* 0x100fe20008001207 */
[----:B------:R-:W-:Y:S01]  /*8e40*/  ULDC.64 UR6, c[0x0][0x620] ;  /* 0x0001880000067ab9 */ /* 0x000fe20000000a00 */
[----:B------:R-:W-:Y:S01]  /*8e50*/  SHF.R.U32.HI R6, RZ, UR8, R7 ;  /* 0x00000008ff067c19 */ /* 0x000fe20008011607 */
[----:B------:R-:W-:Y:S01]  /*8e60*/  ULDC.64 UR8, c[0x0][0x640] ;  /* 0x0001900000087ab9 */ /* 0x000fe20000000a00 */
[----:B------:R-:W-:Y:S01]  /*8e70*/  IADD3 R7, P0, RZ, -R16, RZ ;  /* 0x80000010ff077210 */ /* 0x000fe20007f1e0ff */
[----:B------:R-:W0:Y:S01]  /*8e80*/  F2I.U32.TRUNC.NTZ R20, R20 ;  /* 0x0000001400147305 */ /* 0x000e22000020f000 */
[----:B------:R-:W1:Y:S01]  /*8e90*/  LDC R22, c[0x0][0x148] ;  /* 0x00005200ff167b82 */ /* 0x000e620000000800 */
[----:B------:R-:W-:Y:S02]  /*8ea0*/  ULDC UR5, c[0x0][0x618] ;  /* 0x0001860000057ab9 */ /* 0x000fe40000000800 */
[----:B------:R-:W-:Y:S01]  /*8eb0*/  IMAD.X R6, RZ, RZ, ~R6, P0 ;  /* 0x000000ffff067224 */ /* 0x000fe200000e0e06 */
[----:B------:R-:W-:-:S03]  /*8ec0*/  ISETP.NE.U32.AND P0, PT, RZ, UR8, PT ;  /* 0x00000008ff007c0c */ /* 0x000fc6000bf05070 */
[----:B------:R-:W-:Y:S01]  /*8ed0*/  IMAD R6, R6, UR6, RZ ;  /* 0x0000000606067c24 */ /* 0x000fe2000f8e02ff */
[----:B------:R-:W-:-:S03]  /*8ee0*/  ISETP.NE.AND.EX P0, PT, RZ, UR9, PT, P0 ;  /* 0x00000009ff007c0c */ /* 0x000fc6000bf05300 */
[C---:B------:R-:W-:Y:S02]  /*8ef0*/  IMAD R9, R7.reuse, UR7, R6 ;  /* 0x0000000707097c24 */ /* 0x040fe4000f8e0206 */
[----:B------:R-:W-:Y:S01]  /*8f00*/  IMAD.WIDE.U32 R6, R7, UR6, R2 ;  /* 0x0000000607067c25 */ /* 0x000fe2000f8e0002 */
[----:B------:R-:W-:-:S03]  /*8f10*/  ULDC UR6, c[0x0][0x154] ;  /* 0x0000550000067ab9 */ /* 0x000fc60000000800 */
[----:B0-----:R-:W-:Y:S02]  /*8f20*/  IMAD.MOV R8, RZ, RZ, -R20 ;  /* 0x000000ffff087224 */ /* 0x001fe400078e0a14 */
[----:B------:R-:W-:Y:S02]  /*8f30*/  IMAD.IADD R7, R7, 0x1, R9 ;  /* 0x0000000107077824 */ /* 0x000fe400078e0209 */
[----:B--2---:R-:W-:Y:S01]  /*8f40*/  IMAD R18, R19, R8, R18 ;  /* 0x0000000813127224 */ /* 0x004fe200078e0212 */
[----:B---3--:R-:W-:Y:S02]  /*8f50*/  I2FP.F32.U32 R8, R13 ;  /* 0x0000000d00087245 */ /* 0x008fe40000201000 */
[--C-:B------:R-:W-:Y:S02]  /*8f60*/  SHF.R.U64 R19, R6, UR5, R7.reuse ;  /* 0x0000000506137c19 */ /* 0x100fe40008001207 */
[----:B------:R-:W-:Y:S01]  /*8f70*/  SHF.R.U32.HI R6, RZ, UR5, R7 ;  /* 0x00000005ff067c19 */ /* 0x000fe20008011607 */
[----:B------:R-:W-:Y:S01]  /*8f80*/  FMUL R8, R8, UR6 ;  /* 0x0000000608087c20 */ /* 0x000fe20008400000 */
[----:B------:R-:W-:-:S02]  /*8f90*/  ULDC UR5, c[0x0][0x608] ;  /* 0x0001820000057ab9 */ /* 0x000fc40000000800 */
[--C-:B------:R-:W-:Y:S01]  /*8fa0*/  SHF.R.U64 R21, R19, UR5, R6.reuse ;  /* 0x0000000513157c19 */ /* 0x100fe20008001206 */
[----:B------:R0:W2:Y:S01]  /*8fb0*/  F2I.U32.TRUNC.NTZ R24, R8 ;  /* 0x0000000800187305 */ /* 0x0000a2000020f000 */
[----:B------:R-:W-:Y:S01]  /*8fc0*/  SHF.R.U32.HI R6, RZ, UR5, R6 ;  /* 0x00000005ff067c19 */ /* 0x000fe20008011606 */
[----:B------:R-:W-:-:S03]  /*8fd0*/  ULDC UR5, c[0x0][0x658] ;  /* 0x0001960000057ab9 */ /* 0x000fc60000000800 */
[--C-:B------:R-:W-:Y:S02]  /*8fe0*/  SHF.R.U64 R20, R21, UR5, R6.reuse ;  /* 0x0000000515147c19 */ /* 0x100fe40008001206 */
[----:B------:R-:W-:-:S03]  /*8ff0*/  SHF.R.U32.HI R23, RZ, UR5, R6 ;  /* 0x00000005ff177c19 */ /* 0x000fc60008011606 */
[----:B------:R-:W-:Y:S02]  /*9000*/  IMAD.MOV.U32 R6, RZ, RZ, R20 ;  /* 0x000000ffff067224 */ /* 0x000fe400078e0014 */
[----:B------:R-:W-:Y:S01]  /*9010*/  IMAD.MOV.U32 R7, RZ, RZ, R23 ;  /* 0x000000ffff077224 */ /* 0x000fe200078e0017 */
[----:B0-----:R-:W-:Y:S06]  /*9020*/  @!P0 BRA `(.L_x_185) ;  /* 0x0000000000288947 */ /* 0x001fec0003800000 */
[----:B------:R-:W-:Y:S02]  /*9030*/  ULDC UR5, c[0x0][0x64c] ;  /* 0x0001930000057ab9 */ /* 0x000fe40000000800 */
[----:B------:R-:W-:-:S05]  /*9040*/  IADD3 R7, P0, R20, UR5, RZ ;  /* 0x0000000514077c10 */ /* 0x000fca000ff1e0ff */
[----:B------:R-:W-:-:S04]  /*9050*/  IMAD.X R23, RZ, RZ, R23, P0 ;  /* 0x000000ffff177224 */ /* 0x000fc800000e0617 */
[----:B------:R-:W-:-:S04]  /*9060*/  IMAD.WIDE.U32 R8, R23, UR8, RZ ;  /* 0x0000000817087c25 */ /* 0x000fc8000f8e00ff */
[----:B------:R-:W-:-:S04]  /*9070*/  IMAD.WIDE.U32 R8, P0, R7, UR9, R8 ;  /* 0x0000000907087c25 */ /* 0x000fc8000f800008 */
[----:B------:R-:W-:-:S04]  /*9080*/  IMAD.WIDE.U32 R6, R7, UR8, RZ ;  /* 0x0000000807067c25 */ /* 0x000fc8000f8e00ff */
[----:B------:R-:W-:Y:S01]  /*9090*/  IMAD.MOV.U32 R6, RZ, RZ, R9 ;  /* 0x000000ffff067224 */ /* 0x000fe200078e0009 */
[----:B------:R-:W-:Y:S01]  /*90a0*/  IADD3 RZ, P1, R7, R8, RZ ;  /* 0x0000000807ff7210 */ /* 0x000fe20007f3e0ff */
[----:B------:R-:W-:-:S04]  /*90b0*/  IMAD.X R7, RZ, RZ, RZ, P0 ;  /* 0x000000ffff077224 */ /* 0x000fc800000e06ff */
[----:B------:R-:W-:-:S08]  /*90c0*/  IMAD.WIDE.U32.X R6, R23, UR9, R6, P1 ;  /* 0x0000000917067c25 */ /* 0x000fd000088e0406 */
.L_x_185:
[----:B------:R-:W-:Y:S01]  /*90d0*/  ULDC UR5, c[0x0][0x648] ;  /* 0x0001920000057ab9 */ /* 0x000fe20000000800 */
[----:B------:R-:W-:Y:S01]  /*90e0*/  LOP3.LUT R21, R21, UR17, RZ, 0xc0, !PT ;  /* 0x0000001115157c12 */ /* 0x000fe2000f8ec0ff */
[----:B--2---:R-:W-:Y:S01]  /*90f0*/  IMAD.MOV R24, RZ, RZ, -R24 ;  /* 0x000000ffff187224 */ /* 0x004fe200078e0a18 */
[----:B------:R-:W-:Y:S01]  /*9100*/  SHF.R.U64 R6, R6, UR5, R7 ;  /* 0x0000000506067c19 */ /* 0x000fe20008001207 */
[----:B------:R-:W-:Y:S01]  /*9110*/  ULDC UR5, c[0x0][0x638] ;  /* 0x00018e0000057ab9 */ /* 0x000fe20000000800 */
[----:B------:R-:W-:Y:S01]  /*9120*/  LOP3.LUT R9, R19, UR4, RZ, 0xc0, !PT ;  /* 0x0000000413097c12 */ /* 0x000fe2000f8ec0ff */
[----:B-1----:R-:W-:Y:S01]  /*9130*/  @P3 IMAD R18, R22, R24, R13 ;  /* 0x0000001816123224 */ /* 0x002fe200078e020d */
[----:B------:R-:W-:Y:S01]  /*9140*/  ULDC UR6, c[0x0][0x610] ;  /* 0x0001840000067ab9 */ /* 0x000fe20000000800 */
[----:B------:R-:W-:Y:S02]  /*9150*/  IMAD.MOV R7, RZ, RZ, -R6 ;  /* 0x000000ffff077224 */ /* 0x000fe400078e0a06 */
[----:B------:R-:W-:-:S02]  /*9160*/  IMAD R21, R6, UR18, R21 ;  /* 0x0000001206157c24 */ /* 0x000fc4000f8e0215 */
[----:B------:R-:W-:Y:S01]  /*9170*/  IMAD R20, R7, UR5, R20 ;  /* 0x0000000507147c24 */ /* 0x000fe2000f8e0214 */
[----:B------:R-:W-:Y:S01]  /*9180*/  ULDC UR5, c[0x0][0x600] ;  /* 0x0001800000057ab9 */ /* 0x000fe20000000800 */
[----:B------:R-:W-:Y:S02]  /*9190*/  IMAD R18, R21, UR6, R18 ;  /* 0x0000000615127c24 */ /* 0x000fe4000f8e0212 */
[----:B------:R-:W-:Y:S02]  /*91a0*/  IMAD R9, R20, UR5, R9 ;  /* 0x0000000514097c24 */ /* 0x000fe4000f8e0209 */
[----:B------:R-:W-:-:S03]  /*91b0*/  IMAD.MOV.U32 R6, RZ, RZ, 0x1 ;  /* 0x00000001ff067424 */ /* 0x000fc600078e00ff */
[----:B------:R-:W-:Y:S02]  /*91c0*/  SEL R7, R9, R18, !P3 ;  /* 0x0000001209077207 */ /* 0x000fe40005800000 */
[----:B------:R-:W-:-:S07]  /*91d0*/  SEL R18, R18, R9, !P3 ;  /* 0x0000000912127207 */ /* 0x000fce0005800000 */
.L_x_183:
[----:B------:R-:W-:Y:S05]  /*91e0*/  BSYNC B1 ;  /* 0x0000000000017941 */ /* 0x000fea0003800000 */
.L_x_182:
[----:B------:R-:W-:-:S13]  /*91f0*/  LOP3.LUT P0, RZ, R6, 0xff, RZ, 0xc0, !PT ;  /* 0x000000ff06ff7812 */ /* 0x000fda000780c0ff */
[----:B------:R-:W-:Y:S05]  /*9200*/  @P0 BRA `(.L_x_186) ;  /* 0xfffffff400400947 */ /* 0x000fea000383ffff */
[----:B------:R-:W-:Y:S05]  /*9210*/  BSYNC B0 ;  /* 0x0000000000007941 */ /* 0x000fea0003800000 */
.L_x_175:
[----:B------:R-:W-:-:S03]  /*9220*/  UMOV UR5, 0xffffffff ;  /* 0xffffffff00057882 */ /* 0x000fc60000000000 */
[----:B------:R-:W-:Y:S05]  /*9230*/  BRA.DIV UR5, `(.L_x_187) ;  /* 0x0000000605887947 */ /* 0x000fea000b800000 */
[----:B------:R-:W-:-:S13]  /*9240*/  ELECT P0, URZ, PT ;  /* 0x00000000003f782f */ /* 0x000fda0003800000 */
.L_x_204:
[----:B------:R-:W-:Y:S04]  /*9250*/  BSSY B0, `(.L_x_188) ;  /* 0x0000046000007945 */ /* 0x000fe80003800000 */
[----:B------:R-:W-:Y:S05]  /*9260*/  @!P0 BRA `(.L_x_189) ;  /* 0x0000000400108947 */ /* 0x000fea0003800000 */
[----:B------:R-:W-:-:S04]  /*9270*/  LOP3.LUT R4, R4, 0x2, RZ, 0xfc, !PT ;  /* 0x0000000204047812 */ /* 0x000fc800078efcff */
[----:B------:R-:W-:-:S13]  /*9280*/  ISETP.NE.AND P0, PT, R4, 0x3, PT ;  /* 0x000000030400780c */ /* 0x000fda0003f05270 */
[----:B------:R-:W-:Y:S05]  /*9290*/  @!P0 BRA `(.L_x_190) ;  /* 0x0000000000048947 */ /* 0x000fea0003800000 */
[----:B------:R-:W-:Y:S01]  /*92a0*/  BPT.TRAP 0x1 ;  /* 0x000000040000795c */ /* 0x000fe20000300000 */
.L_x_190:
[----:B------:R-:W1:Y:S01]  /*92b0*/  S2R R3, SR_CgaCtaId ;  /* 0x0000000000037919 */ /* 0x000e620000008800 */
[----:B------:R-:W-:-:S04]  /*92c0*/  MOV R0, 0x400 ;  /* 0x0000040000007802 */ /* 0x000fc80000000f00 */
[----:B-1----:R-:W-:Y:S02]  /*92d0*/  LEA R0, R3, R0, 0x18 ;  /* 0x0000000003007211 */ /* 0x002fe400078ec0ff */
[----:B------:R-:W-:-:S03]  /*92e0*/  SHF.L.U32 R3, R5, 0x1f, RZ ;  /* 0x0000001f05037819 */ /* 0x000fc600000006ff */
[----:B------:R-:W-:-:S04]  /*92f0*/  VIADD R0, R0, 0x38 ;  /* 0x0000003800007836 */ /* 0x000fc80000000000 */
[C---:B------:R-:W-:Y:S02]  /*9300*/  IMAD R6, R17.reuse, 0x8, R0 ;  /* 0x0000000811067824 */ /* 0x040fe400078e0200 */
[----:B------:R-:W-:Y:S02]  /*9310*/  VIADD R17, R17, 0x1 ;  /* 0x0000000111117836 */ /* 0x000fe40000000000 */
[----:B------:R-:W1:Y:S03]  /*9320*/  SYNCS.PHASECHK.TRANS64.TRYWAIT P0, [R6+URZ], R3 ;  /* 0x00000003060075a7 */ /* 0x000e66000800017f */
[----:B------:R-:W-:-:S04]  /*9330*/  ISETP.NE.AND P1, PT, R17, 0x7, PT ;  /* 0x000000071100780c */ /* 0x000fc80003f25270 */
[----:B------:R-:W-:Y:S02]  /*9340*/  SEL R2, RZ, 0x1, P1 ;  /* 0x00000001ff027807 */ /* 0x000fe40000800000 */
[----:B------:R-:W-:Y:S02]  /*9350*/  SEL R17, R17, RZ, P1 ;  /* 0x000000ff11117207 */ /* 0x000fe40000800000 */
[----:B0-----:R-:W-:-:S03]  /*9360*/  LOP3.LUT R8, R5, R2, RZ, 0x3c, !PT ;  /* 0x0000000205087212 */ /* 0x001fc600078e3cff */
[----:B------:R-:W-:Y:S01]  /*9370*/  IMAD R7, R17, 0x8, R0 ;  /* 0x0000000811077824 */ /* 0x000fe200078e0200 */
[----:B------:R-:W-:Y:S01]  /*9380*/  SHF.L.U32 R4, R8, 0x1f, RZ ;  /* 0x0000001f08047819 */ /* 0x000fe200000006ff */
[----:B-1----:R-:W-:Y:S06]  /*9390*/  @!P0 BRA `(.L_x_191) ;  /* 0x0000000400508947 */ /* 0x002fec0003800000 */
.L_x_205:
[----:B------:R-:W1:Y:S01]  /*93a0*/  SYNCS.PHASECHK.TRANS64.TRYWAIT P0, [R7+URZ], R4 ;  /* 0x00000004070075a7 */ /* 0x000e62000800017f */
[----:B------:R-:W-:-:S05]  /*93b0*/  VIADD R2, R17, 0x1 ;  /* 0x0000000111027836 */ /* 0x000fca0000000000 */
[----:B------:R-:W-:-:S04]  /*93c0*/  ISETP.NE.AND P1, PT, R2, 0x7, PT ;  /* 0x000000070200780c */ /* 0x000fc80003f25270 */
[----:B0-----:R-:W-:Y:S02]  /*93d0*/  SEL R3, RZ, 0x1, P1 ;  /* 0x00000001ff037807 */ /* 0x001fe40000800000 */
[----:B------:R-:W-:Y:S02]  /*93e0*/  SEL R9, R2, RZ, P1 ;  /* 0x000000ff02097207 */ /* 0x000fe40000800000 */
[----:B------:R-:W-:-:S03]  /*93f0*/  LOP3.LUT R8, R8, R3, RZ, 0x3c, !PT ;  /* 0x0000000308087212 */ /* 0x000fc600078e3cff */
[----:B------:R-:W-:Y:S01]  /*9400*/  IMAD R6, R9, 0x8, R0 ;  /* 0x0000000809067824 */ /* 0x000fe200078e0200 */
[----:B------:R-:W-:Y:S01]  /*9410*/  SHF.L.U32 R5, R8, 0x1f, RZ ;  /* 0x0000001f08057819 */ /* 0x000fe200000006ff */
[----:B-1----:R-:W-:Y:S06]  /*9420*/  @!P0 BRA `(.L_x_192) ;  /* 0x0000000400408947 */ /* 0x002fec0003800000 */
.L_x_206:
[----:B------:R-:W1:Y:S01]  /*9430*/  SYNCS.PHASECHK.TRANS64.TRYWAIT P0, [R6+URZ], R5 ;  /* 0x00000005060075a7 */ /* 0x000e62000800017f */
[----:B------:R-:W-:-:S05]  /*9440*/  VIADD R2, R9, 0x1 ;  /* 0x0000000109027836 */ /* 0x000fca0000000000 */
[----:B------:R-:W-:-:S04]  /*9450*/  ISETP.NE.AND P1, PT, R2, 0x7, PT ;  /* 0x000000070200780c */ /* 0x000fc80003f25270 */
[----:B------:R-:W-:Y:S02]  /*9460*/  SEL R3, RZ, 0x1, P1 ;  /* 0x00000001ff037807 */ /* 0x000fe40000800000 */
[----:B0-----:R-:W-:Y:S02]  /*9470*/  SEL R7, R2, RZ, P1 ;  /* 0x000000ff02077207 */ /* 0x001fe40000800000 */
[----:B------:R-:W-:-:S03]  /*9480*/  LOP3.LUT R8, R8, R3, RZ, 0x3c, !PT ;  /* 0x0000000308087212 */ /* 0x000fc600078e3cff */
[----:B------:R-:W-:Y:S01]  /*9490*/  IMAD R9, R7, 0x8, R0 ;  /* 0x0000000807097824 */ /* 0x000fe200078e0200 */
[----:B------:R-:W-:Y:S01]  /*94a0*/  SHF.L.U32 R4, R8, 0x1f, RZ ;  /* 0x0000001f08047819 */ /* 0x000fe200000006ff */
[----:B-1----:R-:W-:Y:S06]  /*94b0*/  @!P0 BRA `(.L_x_193) ;  /* 0x0000000400308947 */ /* 0x002fec0003800000 */
.L_x_207:
[----:B------:R-:W1:Y:S01]  /*94c0*/  SYNCS.PHASECHK.TRANS64.TRYWAIT P0, [R9+URZ], R4 ;  /* 0x00000004090075a7 */ /* 0x000e62000800017f */
[----:B------:R-:W-:-:S05]  /*94d0*/  VIADD R2, R7, 0x1 ;  /* 0x0000000107027836 */ /* 0x000fca0000000000 */
[----:B------:R-:W-:-:S04]  /*94e0*/  ISETP.NE.AND P1, PT, R2, 0x7, PT ;  /* 0x000000070200780c */ /* 0x000fc80003f25270 */
[----:B------:R-:W-:Y:S02]  /*94f0*/  SEL R3, RZ, 0x1, P1 ;  /* 0x00000001ff037807 */ /* 0x000fe40000800000 */
[----:B------:R-:W-:Y:S02]  /*9500*/  SEL R7, R2, RZ, P1 ;  /* 0x000000ff02077207 */ /* 0x000fe40000800000 */
[----:B------:R-:W-:-:S03]  /*9510*/  LOP3.LUT R8, R8, R3, RZ, 0x3c, !PT ;  /* 0x0000000308087212 */ /* 0x000fc600078e3cff */
[----:B------:R-:W-:Y:S01]  /*9520*/  IMAD R10, R7, 0x8, R0 ;  /* 0x00000008070a7824 */ /* 0x000fe200078e0200 */
[----:B0-----:R-:W-:Y:S01]  /*9530*/  SHF.L.U32 R5, R8, 0x1f, RZ ;  /* 0x0000001f08057819 */ /* 0x001fe200000006ff */
[----:B-1----:R-:W-:Y:S06]  /*9540*/  @!P0 BRA `(.L_x_194) ;  /* 0x0000000400208947 */ /* 0x002fec0003800000 */
.L_x_208:
[----:B------:R-:W1:Y:S01]  /*9550*/  SYNCS.PHASECHK.TRANS64.TRYWAIT P0, [R10+URZ], R5 ;  /* 0x000000050a0075a7 */ /* 0x000e62000800017f */
[----:B------:R-:W-:-:S05]  /*9560*/  VIADD R2, R7, 0x1 ;  /* 0x0000000107027836 */ /* 0x000fca0000000000 */
[----:B------:R-:W-:-:S04]  /*9570*/  ISETP.NE.AND P1, PT, R2, 0x7, PT ;  /* 0x000000070200780c */ /* 0x000fc80003f25270 */
[----:B------:R-:W-:Y:S02]  /*9580*/  SEL R3, RZ, 0x1, P1 ;  /* 0x00000001ff037807 */ /* 0x000fe40000800000 */
[----:B------:R-:W-:Y:S02]  /*9590*/  SEL R7, R2, RZ, P1 ;  /* 0x000000ff02077207 */ /* 0x000fe40000800000 */
[----:B0-----:R-:W-:-:S03]  /*95a0*/  LOP3.LUT R9, R8, R3, RZ, 0x3c, !PT ;  /* 0x0000000308097212 */ /* 0x001fc600078e3cff */
[----:B------:R-:W-:Y:S01]  /*95b0*/  IMAD R11, R7, 0x8, R0 ;  /* 0x00000008070b7824 */ /* 0x000fe200078e0200 */
[----:B------:R-:W-:Y:S01]  /*95c0*/  SHF.L.U32 R6, R9, 0x1f, RZ ;  /* 0x0000001f09067819 */ /* 0x000fe200000006ff */
[----:B-1----:R-:W-:Y:S06]  /*95d0*/  @!P0 BRA `(.L_x_195) ;  /* 0x0000000400108947 */ /* 0x002fec0003800000 */
.L_x_209:
[----:B------:R-:W1:Y:S01]  /*95e0*/  SYNCS.PHASECHK.TRANS64.TRYWAIT P0, [R11+URZ], R6 ;  /* 0x000000060b0075a7 */ /* 0x000e62000800017f */
[----:B------:R-:W-:-:S05]  /*95f0*/  VIADD R2, R7, 0x1 ;  /* 0x0000000107027836 */ /* 0x000fca0000000000 */
[----:B------:R-:W-:-:S04]  /*9600*/  ISETP.NE.AND P1, PT, R2, 0x7, PT ;  /* 0x000000070200780c */ /* 0x000fc80003f25270 */
[----:B------:R-:W-:Y:S02]  /*9610*/  SEL R4, RZ, 0x1, P1 ;  /* 0x00000001ff047807 */ /* 0x000fe40000800000 */
[----:B------:R-:W-:Y:S02]  /*9620*/  SEL R3, R2, RZ, P1 ;  /* 0x000000ff02037207 */ /* 0x000fe40000800000 */
[----:B------:R-:W-:Y:S01]  /*9630*/  LOP3.LUT R4, R9, R4, RZ, 0x3c, !PT ;  /* 0x0000000409047212 */ /* 0x000fe200078e3cff */
[----:B-1----:R-:W-:Y:S06]  /*9640*/  @!P0 BRA `(.L_x_196) ;  /* 0x0000000400088947 */ /* 0x002fec0003800000 */
.L_x_210:
[----:B------:R-:W-:Y:S01]  /*9650*/  IMAD R3, R3, 0x8, R0 ;  /* 0x0000000803037824 */ /* 0x000fe200078e0200 */
[----:B------:R-:W-:-:S07]  /*9660*/  SHF.L.U32 R0, R4, 0x1f, RZ ;  /* 0x0000001f04007819 */ /* 0x000fce00000006ff */
.L_x_197:
[----:B--2---:R2:W3:Y:S02]  /*9670*/  SYNCS.PHASECHK.TRANS64.TRYWAIT P0, [R3+URZ], R0 ;  /* 0x00000000030075a7 */ /* 0x0044e4000800017f */
[----:B---3--:R-:W-:Y:S05]  /*9680*/  @!P0 NANOSLEEP.SYNCS 0x989680 ;  /* 0x009896800000895d */ /* 0x008fea0003900000 */
[----:B------:R-:W3:Y:S02]  /*9690*/  @!P0 SYNCS.PHASECHK.TRANS64 P0, [R3+URZ], R0 ;  /* 0x00000000030085a7 */ /* 0x000ee4000800007f */
[----:B---3--:R-:W-:Y:S05]  /*96a0*/  @!P0 BRA `(.L_x_197) ;  /* 0xfffffffc00f08947 */ /* 0x008fea000383ffff */
.L_x_189:
[----:B------:R-:W-:Y:S05]  /*96b0*/  BSYNC B0 ;  /* 0x0000000000007941 */ /* 0x000fea0003800000 */
.L_x_188:
[----:B------:R-:W-:Y:S05]  /*96c0*/  EXIT ;  /* 0x000000000000794d */ /* 0x000fea0003800000 */
.L_x_21:
[----:B-1----:R-:W-:-:S04]  /*96d0*/  IMAD.U32 R12, RZ, RZ, UR6 ;  /* 0x00000006ff0c7e24 */ /* 0x002fc8000f8e00ff */
[----:B------:R1:W4:Y:S03]  /*96e0*/  SYNCS.PHASECHK.TRANS64.TRYWAIT P1, [R12+URZ], R11 ;  /* 0x0000000b0c0075a7 */ /* 0x000326000802017f */
[----:B----4-:R-:W-:Y:S05]  /*96f0*/  @!P1 NANOSLEEP.SYNCS 0x989680 ;  /* 0x009896800000995d */ /* 0x010fea0003900000 */
[----:B------:R-:W4:Y:S02]  /*9700*/  @!P1 SYNCS.PHASECHK.TRANS64 P1, [R12+URZ], R11 ;  /* 0x0000000b0c0095a7 */ /* 0x000f24000802007f */
[----:B----4-:R-:W-:Y:S05]  /*9710*/  @!P1 BRA `(.L_x_21) ;  /* 0xfffffffc00ec9947 */ /* 0x010fea000383ffff */
[----:B------:R-:W-:Y:S05]  /*9720*/  BRA `(.L_x_20) ;  /* 0xffffff8000287947 */ /* 0x000fea000383ffff */
.L_x_27:
[----:B-1----:R-:W-:-:S04]  /*9730*/  IMAD.U32 R142, RZ, RZ, UR12 ;  /* 0x0000000cff8e7e24 */ /* 0x002fc8000f8e00ff */
[----:B------:R1:W4:Y:S03]  /*9740*/  SYNCS.PHASECHK.TRANS64.TRYWAIT P1, [R142+URZ], R13 ;  /* 0x0000000d8e0075a7 */ /* 0x000326000802017f */
[----:B----4-:R-:W-:Y:S05]  /*9750*/  @!P1 NANOSLEEP.SYNCS 0x989680 ;  /* 0x009896800000995d */ /* 0x010fea0003900000 */
[----:B------:R-:W4:Y:S02]  /*9760*/  @!P1 SYNCS.PHASECHK.TRANS64 P1, [R142+URZ], R13 ;  /* 0x0000000d8e0095a7 */ /* 0x000f24000802007f */
[----:B----4-:R-:W-:Y:S05]  /*9770*/  @!P1 BRA `(.L_x_27) ;  /* 0xfffffffc00ec9947 */ /* 0x010fea000383ffff */
[----:B------:R-:W-:Y:S05]  /*9780*/  BRA `(.L_x_26) ;  /* 0xffffff8800987947 */ /* 0x000fea000383ffff */
.L_x_176:
[----:B------:R-:W-:Y:S01]  /*9790*/  BSSY B1, `(.L_x_198) ;  /* 0x0000006000017945 */ /* 0x000fe20003800000 */
[----:B------:R-:W-:-:S07]  /*97a0*/  IMAD.MOV.U32 R6, RZ, RZ, -0x1 ;  /* 0xffffffffff067424 */ /* 0x000fce00078e00ff */
[----:B------:R-:W-:Y:S05]  /*97b0*/  WARPSYNC.COLLECTIVE R6, `(.L_x_199) ;  /* 0x00000000060c7348 */ /* 0x000fea0003c00000 */
[----:B------:R-:W-:Y:S02]  /*97c0*/  ELECT P0, UR62, PT ;  /* 0x00000000003e782f */ /* 0x000fe40003800000 */
[----:B------:R-:W-:Y:S01]  /*97d0*/  MOV R6, UR62 ;  /* 0x0000003e00067c02 */ /* 0x000fe20008000f00 */
[----:B------:R-:W-:Y:S10]  /*97e0*/  ENDCOLLECTIVE ;  /* 0x000000000000791b */ /* 0x000ff40003800000 */
.L_x_199:
[----:B------:R-:W-:Y:S05]  /*97f0*/  BSYNC B1 ;  /* 0x0000000000017941 */ /* 0x000fea0003800000 */
.L_x_198:
[----:B------:R-:W-:Y:S05]  /*9800*/  BRA `(.L_x_200) ;  /* 0xffffffec00cc7947 */ /* 0x000fea000383ffff */
.L_x_179:
[----:B0-----:R0:W1:Y:S02]  /*9810*/  SYNCS.PHASECHK.TRANS64.TRYWAIT P0, [R22+URZ+0x38], R9 ;  /* 0x00003809160075a7 */ /* 0x001064000800017f */
[----:B-1----:R-:W-:Y:S05]  /*9820*/  @!P0 NANOSLEEP.SYNCS 0x989680 ;  /* 0x009896800000895d */ /* 0x002fea0003900000 */
[----:B------:R-:W1:Y:S02]  /*9830*/  @!P0 SYNCS.PHASECHK.TRANS64 P0, [R22+URZ+0x38], R9 ;  /* 0x00003809160085a7 */ /* 0x000e64000800007f */
[----:B-1----:R-:W-:Y:S05]  /*9840*/  @!P0 BRA `(.L_x_179) ;  /* 0xfffffffc00f08947 */ /* 0x002fea000383ffff */
[----:B------:R-:W-:Y:S05]  /*9850*/  BRA `(.L_x_201) ;  /* 0xfffffff0000c7947 */ /* 0x000fea000383ffff */
.L_x_187:
[----:B------:R-:W-:Y:S01]  /*9860*/  BSSY B0, `(.L_x_202) ;  /* 0x0000006000007945 */ /* 0x000fe20003800000 */
[----:B------:R-:W-:-:S07]  /*9870*/  IMAD.MOV.U32 R6, RZ, RZ, -0x1 ;  /* 0xffffffffff067424 */ /* 0x000fce00078e00ff */
[----:B0-----:R-:W-:Y:S05]  /*9880*/  WARPSYNC.COLLECTIVE R6, `(.L_x_203) ;  /* 0x00000000060c7348 */ /* 0x001fea0003c00000 */
[----:B------:R-:W-:Y:S02]  /*9890*/  ELECT P0, UR62, PT ;  /* 0x00000000003e782f */ /* 0x000fe40003800000 */
[----:B------:R-:W-:Y:S01]  /*98a0*/  MOV R6, UR62 ;  /* 0x0000003e00067c02 */ /* 0x000fe20008000f00 */
[----:B0-----:R-:W-:Y:S10]  /*98b0*/  ENDCOLLECTIVE ;  /* 0x000000000000791b */ /* 0x001ff40003800000 */
.L_x_203:
[----:B------:R-:W-:Y:S05]  /*98c0*/  BSYNC B0 ;  /* 0x0000000000007941 */ /* 0x000fea0003800000 */
.L_x_202:
[----:B------:R-:W-:Y:S05]  /*98d0*/  BRA `(.L_x_204) ;  /* 0xfffffff8005c7947 */ /* 0x000fea000383ffff */
.L_x_191:
[----:B0-----:R0:W1:Y:S02]  /*98e0*/  SYNCS.PHASECHK.TRANS64.TRYWAIT P0, [R6+URZ], R3 ;  /* 0x00000003060075a7 */ /* 0x001064000800017f */
[----:B-1----:R-:W-:Y:S05]  /*98f0*/  @!P0 NANOSLEEP.SYNCS 0x989680 ;  /* 0x009896800000895d */ /* 0x002fea0003900000 */
[----:B------:R-:W1:Y:S02]  /*9900*/  @!P0 SYNCS.PHASECHK.TRANS64 P0, [R6+URZ], R3 ;  /* 0x00000003060085a7 */ /* 0x000e64000800007f */
[----:B-1----:R-:W-:Y:S05]  /*9910*/  @!P0 BRA `(.L_x_191) ;  /* 0xfffffffc00f08947 */ /* 0x002fea000383ffff */
[----:B------:R-:W-:Y:S05]  /*9920*/  BRA `(.L_x_205) ;  /* 0xfffffff8009c7947 */ /* 0x000fea000383ffff */
.L_x_192:
[----:B0-----:R0:W1:Y:S02]  /*9930*/  SYNCS.PHASECHK.TRANS64.TRYWAIT P0, [R7+URZ], R4 ;  /* 0x00000004070075a7 */ /* 0x001064000800017f */
[----:B-1----:R-:W-:Y:S05]  /*9940*/  @!P0 NANOSLEEP.SYNCS 0x989680 ;  /* 0x009896800000895d */ /* 0x002fea0003900000 */
[----:B------:R-:W1:Y:S02]  /*9950*/  @!P0 SYNCS.PHASECHK.TRANS64 P0, [R7+URZ], R4 ;  /* 0x00000004070085a7 */ /* 0x000e64000800007f */
[----:B-1----:R-:W-:Y:S05]  /*9960*/  @!P0 BRA `(.L_x_192) ;  /* 0xfffffffc00f08947 */ /* 0x002fea000383ffff */
[----:B------:R-:W-:Y:S05]  /*9970*/  BRA `(.L_x_206) ;  /* 0xfffffff800ac7947 */ /* 0x000fea000383ffff */
.L_x_193:
[----:B0-----:R0:W1:Y:S02]  /*9980*/  SYNCS.PHASECHK.TRANS64.TRYWAIT P0, [R6+URZ], R5 ;  /* 0x00000005060075a7 */ /* 0x001064000800017f */
[----:B-1----:R-:W-:Y:S05]  /*9990*/  @!P0 NANOSLEEP.SYNCS 0x989680 ;  /* 0x009896800000895d */ /* 0x002fea0003900000 */
[----:B------:R-:W1:Y:S02]  /*99a0*/  @!P0 SYNCS.PHASECHK.TRANS64 P0, [R6+URZ], R5 ;  /* 0x00000005060085a7 */ /* 0x000e64000800007f */
[----:B-1----:R-:W-:Y:S05]  /*99b0*/  @!P0 BRA `(.L_x_193) ;  /* 0xfffffffc00f08947 */ /* 0x002fea000383ffff */
[----:B------:R-:W-:Y:S05]  /*99c0*/  BRA `(.L_x_207) ;  /* 0xfffffff800bc7947 */ /* 0x000fea000383ffff */
.L_x_194:
[----:B0-----:R0:W1:Y:S02]  /*99d0*/  SYNCS.PHASECHK.TRANS64.TRYWAIT P0, [R9+URZ], R4 ;  /* 0x00000004090075a7 */ /* 0x001064000800017f */
[----:B-1----:R-:W-:Y:S05]  /*99e0*/  @!P0 NANOSLEEP.SYNCS 0x989680 ;  /* 0x009896800000895d */ /* 0x002fea0003900000 */
[----:B------:R-:W1:Y:S02]  /*99f0*/  @!P0 SYNCS.PHASECHK.TRANS64 P0, [R9+URZ], R4 ;  /* 0x00000004090085a7 */ /* 0x000e64000800007f */
[----:B-1----:R-:W-:Y:S05]  /*9a00*/  @!P0 BRA `(.L_x_194) ;  /* 0xfffffffc00f08947 */ /* 0x002fea000383ffff */
[----:B------:R-:W-:Y:S05]  /*9a10*/  BRA `(.L_x_208) ;  /* 0xfffffff800cc7947 */ /* 0x000fea000383ffff */
.L_x_195:
[----:B0-----:R0:W1:Y:S02]  /*9a20*/  SYNCS.PHASECHK.TRANS64.TRYWAIT P0, [R10+URZ], R5 ;  /* 0x000000050a0075a7 */ /* 0x001064000800017f */
[----:B-1----:R-:W-:Y:S05]  /*9a30*/  @!P0 NANOSLEEP.SYNCS 0x989680 ;  /* 0x009896800000895d */ /* 0x002fea0003900000 */
[----:B------:R-:W1:Y:S02]  /*9a40*/  @!P0 SYNCS.PHASECHK.TRANS64 P0, [R10+URZ], R5 ;  /* 0x000000050a0085a7 */ /* 0x000e64000800007f */
[----:B-1----:R-:W-:Y:S05]  /*9a50*/  @!P0 BRA `(.L_x_195) ;  /* 0xfffffffc00f08947 */ /* 0x002fea000383ffff */
[----:B------:R-:W-:Y:S05]  /*9a60*/  BRA `(.L_x_209) ;  /* 0xfffffff800dc7947 */ /* 0x000fea000383ffff */
.L_x_196:
[----:B-1----:R1:W2:Y:S02]  /*9a70*/  SYNCS.PHASECHK.TRANS64.TRYWAIT P0, [R11+URZ], R6 ;  /* 0x000000060b0075a7 */ /* 0x0022a4000800017f */
[----:B--2---:R-:W-:Y:S05]  /*9a80*/  @!P0 NANOSLEEP.SYNCS 0x989680 ;  /* 0x009896800000895d */ /* 0x004fea0003900000 */
[----:B------:R-:W2:Y:S02]  /*9a90*/  @!P0 SYNCS.PHASECHK.TRANS64 P0, [R11+URZ], R6 ;  /* 0x000000060b0085a7 */ /* 0x000ea4000800007f */
[----:B--2---:R-:W-:Y:S05]  /*9aa0*/  @!P0 BRA `(.L_x_196) ;  /* 0xfffffffc00f08947 */ /* 0x004fea000383ffff */
[----:B------:R-:W-:Y:S05]  /*9ab0*/  BRA `(.L_x_210) ;  /* 0xfffffff800e47947 */ /* 0x000fea000383ffff */
.L_x_211:
[----:B------:R-:W-:-:S00]  /*9ac0*/  BRA `(.L_x_211) ;  /* 0xfffffffc00fc7947 */ /* 0x000fc0000383ffff */
[----:B------:R-:W-:-:S00]  /*9ad0*/  NOP ;  /* 0x0000000000007918 */ /* 0x000fc00000000000 */
        /* <DEDUP_REMOVED lines=10> */
.L_x_212:


//--------------------- .nv.shared._ZN7cutlass13device_kernelINS_4gemm6kernel13GemmUniversalIN4cute5tupleIJiiiiEEENS1_10collective13CollectiveMmaINS1_37MainloopSm90TmaGmmaWarpSpecializedFP8ILi7ENS5_IJNS4_1CILi1EEENSA_ILi2EEESB_EEENS1_35KernelTmaWarpSpecializedCooperativeEEENS5_IJNSA_ILi128EEESG_SG_EEENS_12float_e4m3_tENS5_IJlSB_lEEESI_SJ_NS4_8TiledMMAINS4_8MMA_AtomIJNS4_4SM904GMMA31MMA_64x128x32_F32E4M3E4M3_SS_TNILNSN_7ScaleInE1ELSP_1EEEEEENS4_6LayoutINS5_IJSC_SB_SB_EEENS5_IJSB_NSA_ILi0EEESU_EEEEENS5_IJNS4_10UnderscoreESX_SX_EEEEENS4_23SM90_TMA_LOAD_MULTICASTENS4_14ComposedLayoutINS4_7SwizzleILi3ELi4ELi3EEENS4_18smem_ptr_flag_bitsILi8EEENSS_INS5_IJNSA_ILi8EEESG_EEENS5_IJSG_SB_EEEEEEEvNS4_8identityENS4_13SM90_TMA_LOADES1A_vS1B_EENS_8epilogue10collective6detail29Sm90TmaWarpSpecializedAdapterINS1F_15DefaultEpilogueISI_SJ_SJ_NS1E_6thread17LinearCombinationISI_Li1EffLNS1J_9ScaleType4KindE0ELNS_15FloatRoundStyleE2ESI_EENS1_15EpilogueDefaultEEEEEvvEEEEvNT_6ParamsE --------------------------
	.section	.nv.shared._ZN7cutlass13device_kernelINS_4gemm6kernel13GemmUniversalIN4cute5tupleIJiiiiEEENS1_10collective13CollectiveMmaINS1_37MainloopSm90TmaGmmaWarpSpecializedFP8ILi7ENS5_IJNS4_1CILi1EEENSA_ILi2EEESB_EEENS1_35KernelTmaWarpSpecializedCooperativeEEENS5_IJNSA_ILi128EEESG_SG_EEENS_12float_e4m3_tENS5_IJlSB_lEEESI_SJ_NS4_8TiledMMAINS4_8MMA_AtomIJNS4_4SM904GMMA31MMA_64x128x32_F32E4M3E4M3_SS_TNILNSN_7ScaleInE1ELSP_1EEEEEENS4_6LayoutINS5_IJSC_SB_SB_EEENS5_IJSB_NSA_ILi0EEESU_EEEEENS5_IJNS4_10UnderscoreESX_SX_EEEEENS4_23SM90_TMA_LOAD_MULTICASTENS4_14ComposedLayoutINS4_7SwizzleILi3ELi4ELi3EEENS4_18smem_ptr_flag_bitsILi8EEENSS_INS5_IJNSA_ILi8EEESG_EEENS5_IJSG_SB_EEEEEEEvNS4_8identityENS4_13SM90_TMA_LOADES1A_vS1B_EENS_8epilogue10collective6detail29Sm90TmaWarpSpecializedAdapterINS1F_15DefaultEpilogueISI_SJ_SJ_NS1E_6thread17LinearCombinationISI_Li1EffLNS1J_9ScaleType4KindE0ELNS_15FloatRoundStyleE2ESI_EENS1_15EpilogueDefaultEEEEEvvEEEEvNT_6ParamsE,"aw",@nobits
	.sectionflags	@""
	.align	16
	.zero		1024


//--------------------- .nv.shared.reserved.0     --------------------------
	.section	.nv.shared.reserved.0,"aw",@nobits
	.weak		__nv_reservedSMEM_offset_0_alias
	.size		__nv_reservedSMEM_offset_0_alias, 0, 0
	.other		__nv_reservedSMEM_offset_0_alias,@"STO_CUDA_RESERVED_SHARED STV_DEFAULT"
__nv_reservedSMEM_offset_0_alias:
	.zero		0


//--------------------- .nv.global                --------------------------
	.section	.nv.global,"aw",@nobits
.nv.global:
	.type		_ZN40_INTERNAL_5d72cfdc_4_k_cu_ef68ede2_337064cute1_E,@object
	.size		_ZN40_INTERNAL_5d72cfdc_4_k_cu_ef68ede2_337064cute1_E,(_ZN40_INTERNAL_5d72cfdc_4_k_cu_ef68ede2_337064cuda3std3__45__cpo6cbeginE - _ZN40_INTERNAL_5d72cfdc_4_k_cu_ef68ede2_337064cute1_E)
_ZN40_INTERNAL_5d72cfdc_4_k_cu_ef68ede2_337064cute1_E:
	.zero		1
	.type		_ZN40_INTERNAL_5d72cfdc_4_k_cu_ef68ede2_337064cuda3std3__45__cpo6cbeginE,@object
	.size		_ZN40_INTERNAL_5d72cfdc_4_k_cu_ef68ede2_337064cuda3std3__45__cpo6cbeginE,(_ZN40_INTERNAL_5d72cfdc_4_k_cu_ef68ede2_337064cuda3std3__48in_placeE - _ZN40_INTERNAL_5d72cfdc_4_k_cu_ef68ede2_337064cuda3std3__45__cpo6cbeginE)
_ZN40_INTERNAL_5d72cfdc_4_k_cu_ef68ede2_337064cuda3std3__45__cpo6cbeginE:
	.zero		1
	.type		_ZN40_INTERNAL_5d72cfdc_4_k_cu_ef68ede2_337064cuda3std3__48in_placeE,@object
	.size		_ZN40_INTERNAL_5d72cfdc_4_k_cu_ef68ede2_337064cuda3std3__48in_placeE,(_ZN40_INTERNAL_5d72cfdc_4_k_cu_ef68ede2_337064cuda3std6ranges3__45__cpo9iter_moveE - _ZN40_INTERNAL_5d72cfdc_4_k_cu_ef68ede2_337064cuda3std3__48in_placeE)
_ZN40_INTERNAL_5d72cfdc_4_k_cu_ef68ede2_337064cuda3std3__48in_placeE:
	.zero		1
	.type		_ZN40_INTERNAL_5d72cfdc_4_k_cu_ef68ede2_337064cuda3std6ranges3__45__cpo9iter_moveE,@object
	.size		_ZN40_INTERNAL_5d72cfdc_4_k_cu_ef68ede2_337064cuda3std6ranges3__45__cpo9iter_moveE,(_ZN40_INTERNAL_5d72cfdc_4_k_cu_ef68ede2_337064cuda3std3__45__cpo5beginE - _ZN40_INTERNAL_5d72cfdc_4_k_cu_ef68ede2_337064cuda3std6ranges3__45__cpo9iter_moveE)
_ZN40_INTERNAL_5d72cfdc_4_k_cu_ef68ede2_337064cuda3std6ranges3__45__cpo9iter_moveE:
	.zero		1
	.type		_ZN40_INTERNAL_5d72cfdc_4_k_cu_ef68ede2_337064cuda3std3__45__cpo5beginE,@object
	.size		_ZN40_INTERNAL_5d72cfdc_4_k_cu_ef68ede2_337064cuda3std3__45__cpo5beginE,(_ZN40_INTERNAL_5d72cfdc_4_k_cu_ef68ede2_337064cuda3std3__442_GLOBAL__N__5d72cfdc_4_k_cu_ef68ede2_337066ignoreE - _ZN40_INTERNAL_5d72cfdc_4_k_cu_ef68ede2_337064cuda3std3__45__cpo5beginE)
_ZN40_INTERNAL_5d72cfdc_4_k_cu_ef68ede2_337064cuda3std3__45__cpo5beginE:
	.zero		1
	.type		_ZN40_INTERNAL_5d72cfdc_4_k_cu_ef68ede2_337064cuda3std3__442_GLOBAL__N__5d72cfdc_4_k_cu_ef68ede2_337066ignoreE,@object
	.size		_ZN40_INTERNAL_5d72cfdc_4_k_cu_ef68ede2_337064cuda3std3__442_GLOBAL__N__5d72cfdc_4_k_cu_ef68ede2_337066ignoreE,(_ZN40_INTERNAL_5d72cfdc_4_k_cu_ef68ede2_337064cute7productE - _ZN40_INTERNAL_5d72cfdc_4_k_cu_ef68ede2_337064cuda3std3__442_GLOBAL__N__5d72cfdc_4_k_cu_ef68ede2_337066ignoreE)
_ZN40_INTERNAL_5d72cfdc_4_k_cu_ef68ede2_337064cuda3std3__442_GLOBAL__N__5d72cfdc_4_k_cu_ef68ede2_337066ignoreE:
	.zero		1
	.type		_ZN40_INTERNAL_5d72cfdc_4_k_cu_ef68ede2_337064cute7productE,@object
	.size		_ZN40_INTERNAL_5d72cfdc_4_k_cu_ef68ede2_337064cute7productE,(_ZN40_INTERNAL_5d72cfdc_4_k_cu_ef68ede2_337064cuda3std3__45__cpo3endE - _ZN40_INTERNAL_5d72cfdc_4_k_cu_ef68ede2_337064cute7productE)
_ZN40_INTERNAL_5d72cfdc_4_k_cu_ef68ede2_337064cute7productE:
	.zero		1
	.type		_ZN40_INTERNAL_5d72cfdc_4_k_cu_ef68ede2_337064cuda3std3__45__cpo3endE,@object
	.size		_ZN40_INTERNAL_5d72cfdc_4_k_cu_ef68ede2_337064cuda3std3__45__cpo3endE,(_ZN40_INTERNAL_5d72cfdc_4_k_cu_ef68ede2_337064cuda3std3__419piecewise_constructE - _ZN40_INTERNAL_5d72cfdc_4_k_cu_ef68ede2_337064cuda3std3__45__cpo3endE)
_ZN40_INTERNAL_5d72cfdc_4_k_cu_ef68ede2_337064cuda3std3__45__cpo3endE:
	.zero		1
	.type		_ZN40_INTERNAL_5d72cfdc_4_k_cu_ef68ede2_337064cuda3std3__419piecewise_constructE,@object
	.size		_ZN40_INTERNAL_5d72cfdc_4_k_cu_ef68ede2_337064cuda3std3__419piecewise_constructE,(_ZN40_INTERNAL_5d72cfdc_4_k_cu_ef68ede2_337064cuda3std3__45__cpo4cendE - _ZN40_INTERNAL_5d72cfdc_4_k_cu_ef68ede2_337064cuda3std3__419piecewise_constructE)
_ZN40_INTERNAL_5d72cfdc_4_k_cu_ef68ede2_337064cuda3std3__419piecewise_constructE:
	.zero		1
	.type		_ZN40_INTERNAL_5d72cfdc_4_k_cu_ef68ede2_337064cuda3std3__45__cpo4cendE,@object
	.size		_ZN40_INTERNAL_5d72cfdc_4_k_cu_ef68ede2_337064cuda3std3__45__cpo4cendE,(_ZN40_INTERNAL_5d72cfdc_4_k_cu_ef68ede2_337064cuda3std6ranges3__45__cpo4swapE - _ZN40_INTERNAL_5d72cfdc_4_k_cu_ef68ede2_337064cuda3std3__45__cpo4cendE)
_ZN40_INTERNAL_5d72cfdc_4_k_cu_ef68ede2_337064cuda3std3__45__cpo4cendE:
	.zero		1
	.type		_ZN40_INTERNAL_5d72cfdc_4_k_cu_ef68ede2_337064cuda3std6ranges3__45__cpo4swapE,@object
	.size		_ZN40_INTERNAL_5d72cfdc_4_k_cu_ef68ede2_337064cuda3std6ranges3__45__cpo4swapE,(.L_7 - _ZN40_INTERNAL_5d72cfdc_4_k_cu_ef68ede2_337064cuda3std6ranges3__45__cpo4swapE)
_ZN40_INTERNAL_5d72cfdc_4_k_cu_ef68ede2_337064cuda3std6ranges3__45__cpo4swapE:
	.zero		1
.L_7:


//--------------------- .nv.constant0._ZN7cutlass13device_kernelINS_4gemm6kernel13GemmUniversalIN4cute5tupleIJiiiiEEENS1_10collective13CollectiveMmaINS1_37MainloopSm90TmaGmmaWarpSpecializedFP8ILi7ENS5_IJNS4_1CILi1EEENSA_ILi2EEESB_EEENS1_35KernelTmaWarpSpecializedCooperativeEEENS5_IJNSA_ILi128EEESG_SG_EEENS_12float_e4m3_tENS5_IJlSB_lEEESI_SJ_NS4_8TiledMMAINS4_8MMA_AtomIJNS4_4SM904GMMA31MMA_64x128x32_F32E4M3E4M3_SS_TNILNSN_7ScaleInE1ELSP_1EEEEEENS4_6LayoutINS5_IJSC_SB_SB_EEENS5_IJSB_NSA_ILi0EEESU_EEEEENS5_IJNS4_10UnderscoreESX_SX_EEEEENS4_23SM90_TMA_LOAD_MULTICASTENS4_14ComposedLayoutINS4_7SwizzleILi3ELi4ELi3EEENS4_18smem_ptr_flag_bitsILi8EEENSS_INS5_IJNSA_ILi8EEESG_EEENS5_IJSG_SB_EEEEEEEvNS4_8identityENS4_13SM90_TMA_LOADES1A_vS1B_EENS_8epilogue10collective6detail29Sm90TmaWarpSpecializedAdapterINS1F_15DefaultEpilogueISI_SJ_SJ_NS1E_6thread17LinearCombinationISI_Li1EffLNS1J_9ScaleType4KindE0ELNS_15FloatRoundStyleE2ESI_EENS1_15EpilogueDefaultEEEEEvvEEEEvNT_6ParamsE --------------------------
	.section	.nv.constant0._ZN7cutlass13device_kernelINS_4gemm6kernel13GemmUniversalIN4cute5tupleIJiiiiEEENS1_10collective13CollectiveMmaINS1_37MainloopSm90TmaGmmaWarpSpecializedFP8ILi7ENS5_IJNS4_1CILi1EEENSA_ILi2EEESB_EEENS1_35KernelTmaWarpSpecializedCooperativeEEENS5_IJNSA_ILi128EEESG_SG_EEENS_12float_e4m3_tENS5_IJlSB_lEEESI_SJ_NS4_8TiledMMAINS4_8MMA_AtomIJNS4_4SM904GMMA31MMA_64x128x32_F32E4M3E4M3_SS_TNILNSN_7ScaleInE1ELSP_1EEEEEENS4_6LayoutINS5_IJSC_SB_SB_EEENS5_IJSB_NSA_ILi0EEESU_EEEEENS5_IJNS4_10UnderscoreESX_SX_EEEEENS4_23SM90_TMA_LOAD_MULTICASTENS4_14ComposedLayoutINS4_7SwizzleILi3ELi4ELi3EEENS4_18smem_ptr_flag_bitsILi8EEENSS_INS5_IJNSA_ILi8EEESG_EEENS5_IJSG_SB_EEEEEEEvNS4_8identityENS4_13SM90_TMA_LOADES1A_vS1B_EENS_8epilogue10collective6detail29Sm90TmaWarpSpecializedAdapterINS1F_15DefaultEpilogueISI_SJ_SJ_NS1E_6thread17LinearCombinationISI_Li1EffLNS1J_9ScaleType4KindE0ELNS_15FloatRoundStyleE2ESI_EENS1_15EpilogueDefaultEEEEEvvEEEEvNT_6ParamsE,"a",@progbits
	.sectionflags	@""
	.align	4
.nv.constant0._ZN7cutlass13device_kernelINS_4gemm6kernel13GemmUniversalIN4cute5tupleIJiiiiEEENS1_10collective13CollectiveMmaINS1_37MainloopSm90TmaGmmaWarpSpecializedFP8ILi7ENS5_IJNS4_1CILi1EEENSA_ILi2EEESB_EEENS1_35KernelTmaWarpSpecializedCooperativeEEENS5_IJNSA_ILi128EEESG_SG_EEENS_12float_e4m3_tENS5_IJlSB_lEEESI_SJ_NS4_8TiledMMAINS4_8MMA_AtomIJNS4_4SM904GMMA31MMA_64x128x32_F32E4M3E4M3_SS_TNILNSN_7ScaleInE1ELSP_1EEEEEENS4_6LayoutINS5_IJSC_SB_SB_EEENS5_IJSB_NSA_ILi0EEESU_EEEEENS5_IJNS4_10UnderscoreESX_SX_EEEEENS4_23SM90_TMA_LOAD_MULTICASTENS4_14ComposedLayoutINS4_7SwizzleILi3ELi4ELi3EEENS4_18smem_ptr_flag_bitsILi8EEENSS_INS5_IJNSA_ILi8EEESG_EEENS5_IJSG_SB_EEEEEEEvNS4_8identityENS4_13SM90_TMA_LOADES1A_vS1B_EENS_8epilogue10collective6detail29Sm90TmaWarpSpecializedAdapterINS1F_15DefaultEpilogueISI_SJ_SJ_NS1E_6thread17LinearCombinationISI_Li1EffLNS1J_9ScaleType4KindE0ELNS_15FloatRoundStyleE2ESI_EENS1_15EpilogueDefaultEEEEEvvEEEEvNT_6ParamsE:
	.zero		1664


//--------------------- SYMBOLS --------------------------

	.type		.nv.reservedSmem.offset0,@object
	.size		.nv.reservedSmem.offset0,0x4
